//
// Generated by NVIDIA NVVM Compiler
//
// Compiler Build ID: CL-36424714
// Cuda compilation tools, release 13.0, V13.0.88
// Based on NVVM 20.0.0
//

.version 9.0
.target sm_100
.address_size 64

	// .globl	_Z15gpuYoloLayer_ncPKfPiPfS2_S1_S1_fjjjjjjfS0_PKi

.visible .entry _Z15gpuYoloLayer_ncPKfPiPfS2_S1_S1_fjjjjjjfS0_PKi(
	.param .u64 .ptr .align 1 _Z15gpuYoloLayer_ncPKfPiPfS2_S1_S1_fjjjjjjfS0_PKi_param_0,
	.param .u64 .ptr .align 1 _Z15gpuYoloLayer_ncPKfPiPfS2_S1_S1_fjjjjjjfS0_PKi_param_1,
	.param .u64 .ptr .align 1 _Z15gpuYoloLayer_ncPKfPiPfS2_S1_S1_fjjjjjjfS0_PKi_param_2,
	.param .u64 .ptr .align 1 _Z15gpuYoloLayer_ncPKfPiPfS2_S1_S1_fjjjjjjfS0_PKi_param_3,
	.param .u64 .ptr .align 1 _Z15gpuYoloLayer_ncPKfPiPfS2_S1_S1_fjjjjjjfS0_PKi_param_4,
	.param .u64 .ptr .align 1 _Z15gpuYoloLayer_ncPKfPiPfS2_S1_S1_fjjjjjjfS0_PKi_param_5,
	.param .f32 _Z15gpuYoloLayer_ncPKfPiPfS2_S1_S1_fjjjjjjfS0_PKi_param_6,
	.param .u32 _Z15gpuYoloLayer_ncPKfPiPfS2_S1_S1_fjjjjjjfS0_PKi_param_7,
	.param .u32 _Z15gpuYoloLayer_ncPKfPiPfS2_S1_S1_fjjjjjjfS0_PKi_param_8,
	.param .u32 _Z15gpuYoloLayer_ncPKfPiPfS2_S1_S1_fjjjjjjfS0_PKi_param_9,
	.param .u32 _Z15gpuYoloLayer_ncPKfPiPfS2_S1_S1_fjjjjjjfS0_PKi_param_10,
	.param .u32 _Z15gpuYoloLayer_ncPKfPiPfS2_S1_S1_fjjjjjjfS0_PKi_param_11,
	.param .u32 _Z15gpuYoloLayer_ncPKfPiPfS2_S1_S1_fjjjjjjfS0_PKi_param_12,
	.param .f32 _Z15gpuYoloLayer_ncPKfPiPfS2_S1_S1_fjjjjjjfS0_PKi_param_13,
	.param .u64 .ptr .align 1 _Z15gpuYoloLayer_ncPKfPiPfS2_S1_S1_fjjjjjjfS0_PKi_param_14,
	.param .u64 .ptr .align 1 _Z15gpuYoloLayer_ncPKfPiPfS2_S1_S1_fjjjjjjfS0_PKi_param_15
)
{
	.reg .pred 	%p<45>;
	.reg .b32 	%r<256>;
	.reg .b32 	%f<124>;
	.reg .b64 	%rd<96>;
	.reg .b64 	%fd<11>;

	ld.param.u64 	%rd9, [_Z15gpuYoloLayer_ncPKfPiPfS2_S1_S1_fjjjjjjfS0_PKi_param_0];
	ld.param.u64 	%rd3, [_Z15gpuYoloLayer_ncPKfPiPfS2_S1_S1_fjjjjjjfS0_PKi_param_2];
	ld.param.u64 	%rd4, [_Z15gpuYoloLayer_ncPKfPiPfS2_S1_S1_fjjjjjjfS0_PKi_param_3];
	ld.param.u64 	%rd5, [_Z15gpuYoloLayer_ncPKfPiPfS2_S1_S1_fjjjjjjfS0_PKi_param_4];
	ld.param.u64 	%rd6, [_Z15gpuYoloLayer_ncPKfPiPfS2_S1_S1_fjjjjjjfS0_PKi_param_5];
	ld.param.f32 	%f19, [_Z15gpuYoloLayer_ncPKfPiPfS2_S1_S1_fjjjjjjfS0_PKi_param_6];
	ld.param.u32 	%r89, [_Z15gpuYoloLayer_ncPKfPiPfS2_S1_S1_fjjjjjjfS0_PKi_param_7];
	ld.param.u32 	%r90, [_Z15gpuYoloLayer_ncPKfPiPfS2_S1_S1_fjjjjjjfS0_PKi_param_8];
	ld.param.u32 	%r91, [_Z15gpuYoloLayer_ncPKfPiPfS2_S1_S1_fjjjjjjfS0_PKi_param_9];
	ld.param.u32 	%r94, [_Z15gpuYoloLayer_ncPKfPiPfS2_S1_S1_fjjjjjjfS0_PKi_param_10];
	ld.param.u32 	%r93, [_Z15gpuYoloLayer_ncPKfPiPfS2_S1_S1_fjjjjjjfS0_PKi_param_11];
	ld.param.u32 	%r95, [_Z15gpuYoloLayer_ncPKfPiPfS2_S1_S1_fjjjjjjfS0_PKi_param_12];
	ld.param.f32 	%f20, [_Z15gpuYoloLayer_ncPKfPiPfS2_S1_S1_fjjjjjjfS0_PKi_param_13];
	ld.param.u64 	%rd7, [_Z15gpuYoloLayer_ncPKfPiPfS2_S1_S1_fjjjjjjfS0_PKi_param_14];
	ld.param.u64 	%rd8, [_Z15gpuYoloLayer_ncPKfPiPfS2_S1_S1_fjjjjjjfS0_PKi_param_15];
	cvta.to.global.u64 	%rd1, %rd9;
	mov.u32 	%r96, %ctaid.x;
	mov.u32 	%r97, %ntid.x;
	mov.u32 	%r98, %tid.x;
	mad.lo.s32 	%r1, %r96, %r97, %r98;
	mov.u32 	%r99, %ctaid.y;
	mov.u32 	%r100, %ntid.y;
	mov.u32 	%r101, %tid.y;
	mad.lo.s32 	%r102, %r99, %r100, %r101;
	mov.u32 	%r103, %ctaid.z;
	mov.u32 	%r104, %ntid.z;
	mov.u32 	%r105, %tid.z;
	mad.lo.s32 	%r3, %r103, %r104, %r105;
	setp.ge.u32 	%p1, %r1, %r91;
	setp.ge.u32 	%p2, %r102, %r94;
	or.pred  	%p3, %p1, %p2;
	setp.ge.u32 	%p4, %r3, %r95;
	or.pred  	%p5, %p3, %p4;
	@%p5 bra 	$L__BB0_16;
	mul.lo.s32 	%r4, %r94, %r91;
	mad.lo.s32 	%r5, %r91, %r102, %r1;
	add.s32 	%r106, %r93, 5;
	mul.lo.s32 	%r6, %r106, %r3;
	add.s32 	%r107, %r6, 4;
	mad.lo.s32 	%r108, %r107, %r4, %r5;
	mul.wide.u32 	%rd10, %r108, 4;
	add.s64 	%rd11, %rd1, %rd10;
	ld.global.f32 	%f1, [%rd11];
	setp.lt.f32 	%p6, %f1, %f19;
	@%p6 bra 	$L__BB0_16;
	cvta.to.global.u64 	%rd12, %rd6;
	atom.global.add.u32 	%r7, [%rd12], 1;
	add.f32 	%f22, %f20, 0fBF800000;
	mad.lo.s32 	%r110, %r6, %r4, %r5;
	mul.wide.u32 	%rd13, %r110, 4;
	add.s64 	%rd14, %rd1, %rd13;
	ld.global.f32 	%f23, [%rd14];
	mul.f32 	%f24, %f20, %f23;
	fma.rn.f32 	%f25, %f22, 0fBF000000, %f24;
	cvt.rn.f32.u32 	%f26, %r1;
	add.f32 	%f27, %f25, %f26;
	cvt.rn.f32.u32 	%f28, %r89;
	mul.f32 	%f2, %f27, %f28;
	add.s32 	%r111, %r110, %r4;
	mul.wide.u32 	%rd15, %r111, 4;
	add.s64 	%rd16, %rd1, %rd15;
	ld.global.f32 	%f29, [%rd16];
	mul.f32 	%f30, %f20, %f29;
	fma.rn.f32 	%f31, %f22, 0fBF000000, %f30;
	cvt.rn.f32.u32 	%f32, %r102;
	add.f32 	%f33, %f31, %f32;
	cvt.rn.f32.u32 	%f34, %r90;
	mul.f32 	%f3, %f33, %f34;
	add.s32 	%r112, %r111, %r4;
	mul.wide.u32 	%rd17, %r112, 4;
	add.s64 	%rd18, %rd1, %rd17;
	ld.global.f32 	%f35, [%rd18];
	add.f32 	%f36, %f35, %f35;
	lg2.approx.f32 	%f37, %f36;
	add.f32 	%f38, %f37, %f37;
	ex2.approx.f32 	%f39, %f38;
	cvta.to.global.u64 	%rd19, %rd8;
	mul.wide.u32 	%rd20, %r3, 4;
	add.s64 	%rd21, %rd19, %rd20;
	ld.global.u32 	%r113, [%rd21];
	shl.b32 	%r114, %r113, 1;
	cvta.to.global.u64 	%rd22, %rd7;
	mul.wide.s32 	%rd23, %r114, 4;
	add.s64 	%rd24, %rd22, %rd23;
	ld.global.f32 	%f40, [%rd24];
	mul.f32 	%f4, %f39, %f40;
	add.s32 	%r115, %r112, %r4;
	mul.wide.u32 	%rd25, %r115, 4;
	add.s64 	%rd26, %rd1, %rd25;
	ld.global.f32 	%f41, [%rd26];
	add.f32 	%f42, %f41, %f41;
	lg2.approx.f32 	%f43, %f42;
	add.f32 	%f44, %f43, %f43;
	ex2.approx.f32 	%f45, %f44;
	ld.global.f32 	%f46, [%rd24+4];
	mul.f32 	%f5, %f45, %f46;
	setp.eq.s32 	%p7, %r93, 0;
	mov.b32 	%r255, -1;
	mov.f32 	%f123, 0f00000000;
	@%p7 bra 	$L__BB0_15;
	and.b32  	%r8, %r93, 15;
	setp.lt.u32 	%p8, %r93, 16;
	mov.f32 	%f123, 0f00000000;
	mov.b32 	%r255, -1;
	mov.b32 	%r246, 0;
	@%p8 bra 	$L__BB0_6;
	and.b32  	%r246, %r93, -16;
	add.s32 	%r121, %r6, 6;
	mad.lo.s32 	%r122, %r94, %r121, %r102;
	mad.lo.s32 	%r239, %r91, %r122, %r1;
	add.s32 	%r123, %r6, 7;
	mad.lo.s32 	%r124, %r94, %r123, %r102;
	mad.lo.s32 	%r238, %r91, %r124, %r1;
	add.s32 	%r125, %r6, 8;
	mad.lo.s32 	%r126, %r94, %r125, %r102;
	mad.lo.s32 	%r237, %r91, %r126, %r1;
	add.s32 	%r127, %r6, 9;
	mad.lo.s32 	%r128, %r94, %r127, %r102;
	mad.lo.s32 	%r236, %r91, %r128, %r1;
	add.s32 	%r129, %r6, 10;
	mad.lo.s32 	%r130, %r94, %r129, %r102;
	mad.lo.s32 	%r235, %r91, %r130, %r1;
	add.s32 	%r131, %r6, 11;
	mad.lo.s32 	%r132, %r94, %r131, %r102;
	mad.lo.s32 	%r234, %r91, %r132, %r1;
	add.s32 	%r133, %r6, 12;
	mad.lo.s32 	%r134, %r94, %r133, %r102;
	mad.lo.s32 	%r233, %r91, %r134, %r1;
	add.s32 	%r135, %r6, 13;
	mad.lo.s32 	%r136, %r94, %r135, %r102;
	mad.lo.s32 	%r232, %r91, %r136, %r1;
	add.s32 	%r137, %r6, 14;
	mad.lo.s32 	%r138, %r94, %r137, %r102;
	mad.lo.s32 	%r231, %r91, %r138, %r1;
	add.s32 	%r139, %r6, 15;
	mad.lo.s32 	%r140, %r94, %r139, %r102;
	mad.lo.s32 	%r230, %r91, %r140, %r1;
	add.s32 	%r141, %r6, 16;
	mad.lo.s32 	%r142, %r94, %r141, %r102;
	mad.lo.s32 	%r229, %r91, %r142, %r1;
	add.s32 	%r143, %r6, 17;
	mad.lo.s32 	%r144, %r94, %r143, %r102;
	mad.lo.s32 	%r228, %r91, %r144, %r1;
	add.s32 	%r145, %r6, 18;
	mad.lo.s32 	%r146, %r94, %r145, %r102;
	mad.lo.s32 	%r227, %r91, %r146, %r1;
	add.s32 	%r147, %r6, 19;
	mad.lo.s32 	%r148, %r94, %r147, %r102;
	mad.lo.s32 	%r226, %r91, %r148, %r1;
	add.s32 	%r149, %r6, 20;
	mad.lo.s32 	%r150, %r94, %r149, %r102;
	mad.lo.s32 	%r225, %r91, %r150, %r1;
	add.s32 	%r151, %r6, 5;
	mad.lo.s32 	%r152, %r94, %r151, %r102;
	mad.lo.s32 	%r224, %r91, %r152, %r1;
	mov.f32 	%f123, 0f00000000;
	mov.b32 	%r255, -1;
	mov.b32 	%r240, 0;
$L__BB0_5:
	.pragma "nounroll";
	mul.wide.u32 	%rd27, %r224, 4;
	add.s64 	%rd28, %rd1, %rd27;
	ld.global.f32 	%f50, [%rd28];
	setp.gt.f32 	%p9, %f50, %f123;
	selp.f32 	%f51, %f50, %f123, %p9;
	selp.b32 	%r153, %r240, %r255, %p9;
	mul.wide.u32 	%rd29, %r239, 4;
	add.s64 	%rd30, %rd1, %rd29;
	ld.global.f32 	%f52, [%rd30];
	setp.gt.f32 	%p10, %f52, %f51;
	selp.f32 	%f53, %f52, %f51, %p10;
	add.s32 	%r154, %r240, 1;
	selp.b32 	%r155, %r154, %r153, %p10;
	mul.wide.u32 	%rd31, %r238, 4;
	add.s64 	%rd32, %rd1, %rd31;
	ld.global.f32 	%f54, [%rd32];
	setp.gt.f32 	%p11, %f54, %f53;
	selp.f32 	%f55, %f54, %f53, %p11;
	add.s32 	%r156, %r240, 2;
	selp.b32 	%r157, %r156, %r155, %p11;
	mul.wide.u32 	%rd33, %r237, 4;
	add.s64 	%rd34, %rd1, %rd33;
	ld.global.f32 	%f56, [%rd34];
	setp.gt.f32 	%p12, %f56, %f55;
	selp.f32 	%f57, %f56, %f55, %p12;
	add.s32 	%r158, %r240, 3;
	selp.b32 	%r159, %r158, %r157, %p12;
	mul.wide.u32 	%rd35, %r236, 4;
	add.s64 	%rd36, %rd1, %rd35;
	ld.global.f32 	%f58, [%rd36];
	setp.gt.f32 	%p13, %f58, %f57;
	selp.f32 	%f59, %f58, %f57, %p13;
	add.s32 	%r160, %r240, 4;
	selp.b32 	%r161, %r160, %r159, %p13;
	mul.wide.u32 	%rd37, %r235, 4;
	add.s64 	%rd38, %rd1, %rd37;
	ld.global.f32 	%f60, [%rd38];
	setp.gt.f32 	%p14, %f60, %f59;
	selp.f32 	%f61, %f60, %f59, %p14;
	add.s32 	%r162, %r240, 5;
	selp.b32 	%r163, %r162, %r161, %p14;
	mul.wide.u32 	%rd39, %r234, 4;
	add.s64 	%rd40, %rd1, %rd39;
	ld.global.f32 	%f62, [%rd40];
	setp.gt.f32 	%p15, %f62, %f61;
	selp.f32 	%f63, %f62, %f61, %p15;
	add.s32 	%r164, %r240, 6;
	selp.b32 	%r165, %r164, %r163, %p15;
	mul.wide.u32 	%rd41, %r233, 4;
	add.s64 	%rd42, %rd1, %rd41;
	ld.global.f32 	%f64, [%rd42];
	setp.gt.f32 	%p16, %f64, %f63;
	selp.f32 	%f65, %f64, %f63, %p16;
	add.s32 	%r166, %r240, 7;
	selp.b32 	%r167, %r166, %r165, %p16;
	mul.wide.u32 	%rd43, %r232, 4;
	add.s64 	%rd44, %rd1, %rd43;
	ld.global.f32 	%f66, [%rd44];
	setp.gt.f32 	%p17, %f66, %f65;
	selp.f32 	%f67, %f66, %f65, %p17;
	add.s32 	%r168, %r240, 8;
	selp.b32 	%r169, %r168, %r167, %p17;
	mul.wide.u32 	%rd45, %r231, 4;
	add.s64 	%rd46, %rd1, %rd45;
	ld.global.f32 	%f68, [%rd46];
	setp.gt.f32 	%p18, %f68, %f67;
	selp.f32 	%f69, %f68, %f67, %p18;
	add.s32 	%r170, %r240, 9;
	selp.b32 	%r171, %r170, %r169, %p18;
	mul.wide.u32 	%rd47, %r230, 4;
	add.s64 	%rd48, %rd1, %rd47;
	ld.global.f32 	%f70, [%rd48];
	setp.gt.f32 	%p19, %f70, %f69;
	selp.f32 	%f71, %f70, %f69, %p19;
	add.s32 	%r172, %r240, 10;
	selp.b32 	%r173, %r172, %r171, %p19;
	mul.wide.u32 	%rd49, %r229, 4;
	add.s64 	%rd50, %rd1, %rd49;
	ld.global.f32 	%f72, [%rd50];
	setp.gt.f32 	%p20, %f72, %f71;
	selp.f32 	%f73, %f72, %f71, %p20;
	add.s32 	%r174, %r240, 11;
	selp.b32 	%r175, %r174, %r173, %p20;
	mul.wide.u32 	%rd51, %r228, 4;
	add.s64 	%rd52, %rd1, %rd51;
	ld.global.f32 	%f74, [%rd52];
	setp.gt.f32 	%p21, %f74, %f73;
	selp.f32 	%f75, %f74, %f73, %p21;
	add.s32 	%r176, %r240, 12;
	selp.b32 	%r177, %r176, %r175, %p21;
	mul.wide.u32 	%rd53, %r227, 4;
	add.s64 	%rd54, %rd1, %rd53;
	ld.global.f32 	%f76, [%rd54];
	setp.gt.f32 	%p22, %f76, %f75;
	selp.f32 	%f77, %f76, %f75, %p22;
	add.s32 	%r178, %r240, 13;
	selp.b32 	%r179, %r178, %r177, %p22;
	mul.wide.u32 	%rd55, %r226, 4;
	add.s64 	%rd56, %rd1, %rd55;
	ld.global.f32 	%f78, [%rd56];
	setp.gt.f32 	%p23, %f78, %f77;
	selp.f32 	%f79, %f78, %f77, %p23;
	add.s32 	%r180, %r240, 14;
	selp.b32 	%r181, %r180, %r179, %p23;
	mul.wide.u32 	%rd57, %r225, 4;
	add.s64 	%rd58, %rd1, %rd57;
	ld.global.f32 	%f80, [%rd58];
	setp.gt.f32 	%p24, %f80, %f79;
	selp.f32 	%f123, %f80, %f79, %p24;
	add.s32 	%r182, %r240, 15;
	selp.b32 	%r255, %r182, %r181, %p24;
	shl.b32 	%r183, %r4, 4;
	add.s32 	%r239, %r239, %r183;
	add.s32 	%r238, %r238, %r183;
	add.s32 	%r237, %r237, %r183;
	add.s32 	%r236, %r236, %r183;
	add.s32 	%r235, %r235, %r183;
	add.s32 	%r234, %r234, %r183;
	add.s32 	%r233, %r233, %r183;
	add.s32 	%r232, %r232, %r183;
	add.s32 	%r231, %r231, %r183;
	add.s32 	%r230, %r230, %r183;
	add.s32 	%r229, %r229, %r183;
	add.s32 	%r228, %r228, %r183;
	add.s32 	%r227, %r227, %r183;
	add.s32 	%r226, %r226, %r183;
	add.s32 	%r225, %r225, %r183;
	add.s32 	%r224, %r224, %r183;
	add.s32 	%r240, %r240, 16;
	setp.ne.s32 	%p25, %r240, %r246;
	@%p25 bra 	$L__BB0_5;
$L__BB0_6:
	setp.eq.s32 	%p26, %r8, 0;
	@%p26 bra 	$L__BB0_15;
	add.s32 	%r65, %r6, 5;
	and.b32  	%r66, %r93, 7;
	setp.lt.u32 	%p27, %r8, 8;
	@%p27 bra 	$L__BB0_9;
	add.s32 	%r185, %r65, %r246;
	mad.lo.s32 	%r186, %r185, %r4, %r5;
	mul.wide.u32 	%rd59, %r186, 4;
	add.s64 	%rd60, %rd1, %rd59;
	ld.global.f32 	%f82, [%rd60];
	setp.gt.f32 	%p28, %f82, %f123;
	selp.f32 	%f83, %f82, %f123, %p28;
	selp.b32 	%r187, %r246, %r255, %p28;
	add.s32 	%r188, %r246, 1;
	add.s32 	%r189, %r186, %r4;
	mul.wide.u32 	%rd61, %r189, 4;
	add.s64 	%rd62, %rd1, %rd61;
	ld.global.f32 	%f84, [%rd62];
	setp.gt.f32 	%p29, %f84, %f83;
	selp.f32 	%f85, %f84, %f83, %p29;
	selp.b32 	%r190, %r188, %r187, %p29;
	add.s32 	%r191, %r246, 2;
	add.s32 	%r192, %r189, %r4;
	mul.wide.u32 	%rd63, %r192, 4;
	add.s64 	%rd64, %rd1, %rd63;
	ld.global.f32 	%f86, [%rd64];
	setp.gt.f32 	%p30, %f86, %f85;
	selp.f32 	%f87, %f86, %f85, %p30;
	selp.b32 	%r193, %r191, %r190, %p30;
	add.s32 	%r194, %r246, 3;
	add.s32 	%r195, %r192, %r4;
	mul.wide.u32 	%rd65, %r195, 4;
	add.s64 	%rd66, %rd1, %rd65;
	ld.global.f32 	%f88, [%rd66];
	setp.gt.f32 	%p31, %f88, %f87;
	selp.f32 	%f89, %f88, %f87, %p31;
	selp.b32 	%r196, %r194, %r193, %p31;
	add.s32 	%r197, %r246, 4;
	add.s32 	%r198, %r195, %r4;
	mul.wide.u32 	%rd67, %r198, 4;
	add.s64 	%rd68, %rd1, %rd67;
	ld.global.f32 	%f90, [%rd68];
	setp.gt.f32 	%p32, %f90, %f89;
	selp.f32 	%f91, %f90, %f89, %p32;
	selp.b32 	%r199, %r197, %r196, %p32;
	add.s32 	%r200, %r246, 5;
	add.s32 	%r201, %r198, %r4;
	mul.wide.u32 	%rd69, %r201, 4;
	add.s64 	%rd70, %rd1, %rd69;
	ld.global.f32 	%f92, [%rd70];
	setp.gt.f32 	%p33, %f92, %f91;
	selp.f32 	%f93, %f92, %f91, %p33;
	selp.b32 	%r202, %r200, %r199, %p33;
	add.s32 	%r203, %r246, 6;
	add.s32 	%r204, %r201, %r4;
	mul.wide.u32 	%rd71, %r204, 4;
	add.s64 	%rd72, %rd1, %rd71;
	ld.global.f32 	%f94, [%rd72];
	setp.gt.f32 	%p34, %f94, %f93;
	selp.f32 	%f95, %f94, %f93, %p34;
	selp.b32 	%r205, %r203, %r202, %p34;
	add.s32 	%r206, %r246, 7;
	add.s32 	%r207, %r204, %r4;
	mul.wide.u32 	%rd73, %r207, 4;
	add.s64 	%rd74, %rd1, %rd73;
	ld.global.f32 	%f96, [%rd74];
	setp.gt.f32 	%p35, %f96, %f95;
	selp.f32 	%f123, %f96, %f95, %p35;
	selp.b32 	%r255, %r206, %r205, %p35;
	add.s32 	%r246, %r246, 8;
$L__BB0_9:
	setp.eq.s32 	%p36, %r66, 0;
	@%p36 bra 	$L__BB0_15;
	and.b32  	%r72, %r93, 3;
	setp.lt.u32 	%p37, %r66, 4;
	@%p37 bra 	$L__BB0_12;
	add.s32 	%r209, %r65, %r246;
	mad.lo.s32 	%r210, %r209, %r4, %r5;
	mul.wide.u32 	%rd75, %r210, 4;
	add.s64 	%rd76, %rd1, %rd75;
	ld.global.f32 	%f98, [%rd76];
	setp.gt.f32 	%p38, %f98, %f123;
	selp.f32 	%f99, %f98, %f123, %p38;
	selp.b32 	%r211, %r246, %r255, %p38;
	add.s32 	%r212, %r246, 1;
	add.s32 	%r213, %r210, %r4;
	mul.wide.u32 	%rd77, %r213, 4;
	add.s64 	%rd78, %rd1, %rd77;
	ld.global.f32 	%f100, [%rd78];
	setp.gt.f32 	%p39, %f100, %f99;
	selp.f32 	%f101, %f100, %f99, %p39;
	selp.b32 	%r214, %r212, %r211, %p39;
	add.s32 	%r215, %r246, 2;
	add.s32 	%r216, %r213, %r4;
	mul.wide.u32 	%rd79, %r216, 4;
	add.s64 	%rd80, %rd1, %rd79;
	ld.global.f32 	%f102, [%rd80];
	setp.gt.f32 	%p40, %f102, %f101;
	selp.f32 	%f103, %f102, %f101, %p40;
	selp.b32 	%r217, %r215, %r214, %p40;
	add.s32 	%r218, %r246, 3;
	add.s32 	%r219, %r216, %r4;
	mul.wide.u32 	%rd81, %r219, 4;
	add.s64 	%rd82, %rd1, %rd81;
	ld.global.f32 	%f104, [%rd82];
	setp.gt.f32 	%p41, %f104, %f103;
	selp.f32 	%f123, %f104, %f103, %p41;
	selp.b32 	%r255, %r218, %r217, %p41;
	add.s32 	%r246, %r246, 4;
$L__BB0_12:
	setp.eq.s32 	%p42, %r72, 0;
	@%p42 bra 	$L__BB0_15;
	add.s32 	%r220, %r246, %r6;
	add.s32 	%r221, %r220, 5;
	mad.lo.s32 	%r222, %r94, %r221, %r102;
	mad.lo.s32 	%r252, %r91, %r222, %r1;
	neg.s32 	%r251, %r72;
$L__BB0_14:
	.pragma "nounroll";
	mul.wide.u32 	%rd83, %r252, 4;
	add.s64 	%rd84, %rd1, %rd83;
	ld.global.f32 	%f105, [%rd84];
	setp.gt.f32 	%p43, %f105, %f123;
	selp.f32 	%f123, %f105, %f123, %p43;
	selp.b32 	%r255, %r246, %r255, %p43;
	add.s32 	%r246, %r246, 1;
	add.s32 	%r252, %r252, %r4;
	add.s32 	%r251, %r251, 1;
	setp.ne.s32 	%p44, %r251, 0;
	@%p44 bra 	$L__BB0_14;
$L__BB0_15:
	ld.param.u64 	%rd95, [_Z15gpuYoloLayer_ncPKfPiPfS2_S1_S1_fjjjjjjfS0_PKi_param_1];
	cvta.to.global.u64 	%rd85, %rd95;
	mul.wide.s32 	%rd86, %r7, 4;
	add.s64 	%rd87, %rd85, %rd86;
	st.global.u32 	[%rd87], %r7;
	fma.rn.f32 	%f106, %f1, %f123, 0f3F800000;
	cvta.to.global.u64 	%rd88, %rd3;
	add.s64 	%rd89, %rd88, %rd86;
	st.global.f32 	[%rd89], %f106;
	cvt.rn.f32.u32 	%f107, %r91;
	div.rn.f32 	%f108, %f2, %f107;
	cvt.f64.f32 	%fd1, %f108;
	cvt.f64.f32 	%fd2, %f4;
	mul.f64 	%fd3, %fd2, 0d3FE0000000000000;
	sub.f64 	%fd4, %fd1, %fd3;
	cvt.rn.f32.f64 	%f109, %fd4;
	shl.b32 	%r223, %r7, 2;
	cvta.to.global.u64 	%rd90, %rd4;
	mul.wide.s32 	%rd91, %r223, 4;
	add.s64 	%rd92, %rd90, %rd91;
	st.global.f32 	[%rd92], %f109;
	cvt.rn.f32.u32 	%f110, %r94;
	div.rn.f32 	%f111, %f3, %f110;
	cvt.f64.f32 	%fd5, %f111;
	cvt.f64.f32 	%fd6, %f5;
	mul.f64 	%fd7, %fd6, 0d3FE0000000000000;
	sub.f64 	%fd8, %fd5, %fd7;
	cvt.rn.f32.f64 	%f112, %fd8;
	st.global.f32 	[%rd92+4], %f112;
	add.f64 	%fd9, %fd3, %fd1;
	cvt.rn.f32.f64 	%f113, %fd9;
	st.global.f32 	[%rd92+8], %f113;
	add.f64 	%fd10, %fd7, %fd5;
	cvt.rn.f32.f64 	%f114, %fd10;
	st.global.f32 	[%rd92+12], %f114;
	cvta.to.global.u64 	%rd93, %rd5;
	add.s64 	%rd94, %rd93, %rd86;
	st.global.u32 	[%rd94], %r255;
$L__BB0_16:
	ret;

}


// ===== COMPILED SASS (sm_100) =====

	.target	sm_100

	.elftype	@"ET_EXEC"


//--------------------- .note.nv.tkinfo           --------------------------
	.section	.note.nv.tkinfo,"",@"SHT_NOTE"
	.sectionflags	@"SHF_NOTE_NV_TKINFO"
	.tkinfo
        /*0018*/ 	.word	0x00000002
        /*0030*/ 	.string	""
        /*0030*/ 	.string	"ptxas"
        /*0030*/ 	.string	"Cuda compilation tools, release 13.0, V13.0.88"
        /*0030*/ 	.string	"Build cuda_13.0.r13.0/compiler.36424714_0"
        /*0030*/ 	.string	"-arch sm_100 -m 64 "



//--------------------- .note.nv.cuinfo           --------------------------
	.section	.note.nv.cuinfo,"",@"SHT_NOTE"
	.sectionflags	@"SHF_NOTE_NV_CUINFO"
        /*0018*/ 	.short	0x0002
        /*001a*/ 	.short	0x0064
        /*001c*/ 	.short	0x0082
	.zero		2


//--------------------- .nv.info                  --------------------------
	.section	.nv.info,"",@"SHT_CUDA_INFO"
	.align	4


	//----- nvinfo : EIATTR_REGCOUNT
	.align		4
        /*0000*/ 	.byte	0x04, 0x2f
        /*0002*/ 	.short	(.L_1 - .L_0)
	.align		4
.L_0:
        /*0004*/ 	.word	index@(_Z15gpuYoloLayer_ncPKfPiPfS2_S1_S1_fjjjjjjfS0_PKi)
        /*0008*/ 	.word	0x00000028


	//----- nvinfo : EIATTR_FRAME_SIZE
	.align		4
.L_1:
        /*000c*/ 	.byte	0x04, 0x11
        /*000e*/ 	.short	(.L_3 - .L_2)
	.align		4
.L_2:
        /*0010*/ 	.word	index@($__internal_0_$__cuda_sm3x_div_rn_noftz_f32_slowpath)
        /*0014*/ 	.word	0x00000000


	//----- nvinfo : EIATTR_FRAME_SIZE
	.align		4
.L_3:
        /*0018*/ 	.byte	0x04, 0x11
        /*001a*/ 	.short	(.L_5 - .L_4)
	.align		4
.L_4:
        /*001c*/ 	.word	index@(_Z15gpuYoloLayer_ncPKfPiPfS2_S1_S1_fjjjjjjfS0_PKi)
        /*0020*/ 	.word	0x00000000


	//----- nvinfo : EIATTR_MIN_STACK_SIZE
	.align		4
.L_5:
        /*0024*/ 	.byte	0x04, 0x12
        /*0026*/ 	.short	(.L_7 - .L_6)
	.align		4
.L_6:
        /*0028*/ 	.word	index@(_Z15gpuYoloLayer_ncPKfPiPfS2_S1_S1_fjjjjjjfS0_PKi)
        /*002c*/ 	.word	0x00000000
.L_7:


//--------------------- .nv.compat                --------------------------
	.section	.nv.compat,"",@"SHT_CUDA_COMPAT_INFO"
	.align	4
        /*0000*/ 	.byte	0x02, 0x09, 0x00, 0x00, 0x02, 0x02, 0x01, 0x00, 0x02, 0x05, 0x05, 0x00, 0x03, 0x07, 0x01, 0x01
        /*0010*/ 	.byte	0x02, 0x03, 0x00, 0x00, 0x02, 0x06, 0x01, 0x00, 0x04, 0x0b, 0x08, 0x00, 0x01, 0x00, 0x00, 0x00
        /*0020*/ 	.byte	0x00, 0x00, 0x00, 0x00


//--------------------- .nv.info._Z15gpuYoloLayer_ncPKfPiPfS2_S1_S1_fjjjjjjfS0_PKi --------------------------
	.section	.nv.info._Z15gpuYoloLayer_ncPKfPiPfS2_S1_S1_fjjjjjjfS0_PKi,"",@"SHT_CUDA_INFO"
	.sectionflags	@""
	.align	4


	//----- nvinfo : EIATTR_CUDA_API_VERSION
	.align		4
        /*0000*/ 	.byte	0x04, 0x37
        /*0002*/ 	.short	(.L_9 - .L_8)
.L_8:
        /*0004*/ 	.word	0x00000082


	//----- nvinfo : EIATTR_KPARAM_INFO
	.align		4
.L_9:
        /*0008*/ 	.byte	0x04, 0x17
        /*000a*/ 	.short	(.L_11 - .L_10)
.L_10:
        /*000c*/ 	.word	0x00000000
        /*0010*/ 	.short	0x000f
        /*0012*/ 	.short	0x0058
        /*0014*/ 	.byte	0x00, 0xf5, 0x21, 0x00


	//----- nvinfo : EIATTR_KPARAM_INFO
	.align		4
.L_11:
        /*0018*/ 	.byte	0x04, 0x17
        /*001a*/ 	.short	(.L_13 - .L_12)
.L_12:
        /*001c*/ 	.word	0x00000000
        /*0020*/ 	.short	0x000e
        /*0022*/ 	.short	0x0050
        /*0024*/ 	.byte	0x00, 0xf5, 0x21, 0x00


	//----- nvinfo : EIATTR_KPARAM_INFO
	.align		4
.L_13:
        /*0028*/ 	.byte	0x04, 0x17
        /*002a*/ 	.short	(.L_15 - .L_14)
.L_14:
        /*002c*/ 	.word	0x00000000
        /*0030*/ 	.short	0x000d
        /*0032*/ 	.short	0x004c
        /*0034*/ 	.byte	0x00, 0xf0, 0x11, 0x00


	//----- nvinfo : EIATTR_KPARAM_INFO
	.align		4
.L_15:
        /*0038*/ 	.byte	0x04, 0x17
        /*003a*/ 	.short	(.L_17 - .L_16)
.L_16:
        /*003c*/ 	.word	0x00000000
        /*0040*/ 	.short	0x000c
        /*0042*/ 	.short	0x0048
        /*0044*/ 	.byte	0x00, 0xf0, 0x11, 0x00


	//----- nvinfo : EIATTR_KPARAM_INFO
	.align		4
.L_17:
        /*0048*/ 	.byte	0x04, 0x17
        /*004a*/ 	.short	(.L_19 - .L_18)
.L_18:
        /*004c*/ 	.word	0x00000000
        /*0050*/ 	.short	0x000b
        /*0052*/ 	.short	0x0044
        /*0054*/ 	.byte	0x00, 0xf0, 0x11, 0x00


	//----- nvinfo : EIATTR_KPARAM_INFO
	.align		4
.L_19:
        /*0058*/ 	.byte	0x04, 0x17
        /*005a*/ 	.short	(.L_21 - .L_20)
.L_20:
        /*005c*/ 	.word	0x00000000
        /*0060*/ 	.short	0x000a
        /*0062*/ 	.short	0x0040
        /*0064*/ 	.byte	0x00, 0xf0, 0x11, 0x00


	//----- nvinfo : EIATTR_KPARAM_INFO
	.align		4
.L_21:
        /*0068*/ 	.byte	0x04, 0x17
        /*006a*/ 	.short	(.L_23 - .L_22)
.L_22:
        /*006c*/ 	.word	0x00000000
        /*0070*/ 	.short	0x0009
        /*0072*/ 	.short	0x003c
        /*0074*/ 	.byte	0x00, 0xf0, 0x11, 0x00


	//----- nvinfo : EIATTR_KPARAM_INFO
	.align		4
.L_23:
        /*0078*/ 	.byte	0x04, 0x17
        /*007a*/ 	.short	(.L_25 - .L_24)
.L_24:
        /*007c*/ 	.word	0x00000000
        /*0080*/ 	.short	0x0008
        /*0082*/ 	.short	0x0038
        /*0084*/ 	.byte	0x00, 0xf0, 0x11, 0x00


	//----- nvinfo : EIATTR_KPARAM_INFO
	.align		4
.L_25:
        /*0088*/ 	.byte	0x04, 0x17
        /*008a*/ 	.short	(.L_27 - .L_26)
.L_26:
        /*008c*/ 	.word	0x00000000
        /*0090*/ 	.short	0x0007
        /*0092*/ 	.short	0x0034
        /*0094*/ 	.byte	0x00, 0xf0, 0x11, 0x00


	//----- nvinfo : EIATTR_KPARAM_INFO
	.align		4
.L_27:
        /*0098*/ 	.byte	0x04, 0x17
        /*009a*/ 	.short	(.L_29 - .L_28)
.L_28:
        /*009c*/ 	.word	0x00000000
        /*00a0*/ 	.short	0x0006
        /*00a2*/ 	.short	0x0030
        /*00a4*/ 	.byte	0x00, 0xf0, 0x11, 0x00


	//----- nvinfo : EIATTR_KPARAM_INFO
	.align		4
.L_29:
        /*00a8*/ 	.byte	0x04, 0x17
        /*00aa*/ 	.short	(.L_31 - .L_30)
.L_30:
        /*00ac*/ 	.word	0x00000000
        /*00b0*/ 	.short	0x0005
        /*00b2*/ 	.short	0x0028
        /*00b4*/ 	.byte	0x00, 0xf5, 0x21, 0x00


	//----- nvinfo : EIATTR_KPARAM_INFO
	.align		4
.L_31:
        /*00b8*/ 	.byte	0x04, 0x17
        /*00ba*/ 	.short	(.L_33 - .L_32)
.L_32:
        /*00bc*/ 	.word	0x00000000
        /*00c0*/ 	.short	0x0004
        /*00c2*/ 	.short	0x0020
        /*00c4*/ 	.byte	0x00, 0xf5, 0x21, 0x00


	//----- nvinfo : EIATTR_KPARAM_INFO
	.align		4
.L_33:
        /*00c8*/ 	.byte	0x04, 0x17
        /*00ca*/ 	.short	(.L_35 - .L_34)
.L_34:
        /*00cc*/ 	.word	0x00000000
        /*00d0*/ 	.short	0x0003
        /*00d2*/ 	.short	0x0018
        /*00d4*/ 	.byte	0x00, 0xf5, 0x21, 0x00


	//----- nvinfo : EIATTR_KPARAM_INFO
	.align		4
.L_35:
        /*00d8*/ 	.byte	0x04, 0x17
        /*00da*/ 	.short	(.L_37 - .L_36)
.L_36:
        /*00dc*/ 	.word	0x00000000
        /*00e0*/ 	.short	0x0002
        /*00e2*/ 	.short	0x0010
        /*00e4*/ 	.byte	0x00, 0xf5, 0x21, 0x00


	//----- nvinfo : EIATTR_KPARAM_INFO
	.align		4
.L_37:
        /*00e8*/ 	.byte	0x04, 0x17
        /*00ea*/ 	.short	(.L_39 - .L_38)
.L_38:
        /*00ec*/ 	.word	0x00000000
        /*00f0*/ 	.short	0x0001
        /*00f2*/ 	.short	0x0008
        /*00f4*/ 	.byte	0x00, 0xf5, 0x21, 0x00


	//----- nvinfo : EIATTR_KPARAM_INFO
	.align		4
.L_39:
        /*00f8*/ 	.byte	0x04, 0x17
        /*00fa*/ 	.short	(.L_41 - .L_40)
.L_40:
        /*00fc*/ 	.word	0x00000000
        /*0100*/ 	.short	0x0000
        /*0102*/ 	.short	0x0000
        /*0104*/ 	.byte	0x00, 0xf5, 0x21, 0x00


	//----- nvinfo : EIATTR_SPARSE_MMA_MASK
	.align		4
.L_41:
        /*0108*/ 	.byte	0x03, 0x50
        /*010a*/ 	.short	0x0000


	//----- nvinfo : EIATTR_MAXREG_COUNT
	.align		4
        /*010c*/ 	.byte	0x03, 0x1b
        /*010e*/ 	.short	0x00ff


	//----- nvinfo : EIATTR_MERCURY_ISA_VERSION
	.align		4
        /*0110*/ 	.byte	0x03, 0x5f
        /*0112*/ 	.short	0x0101


	//----- nvinfo : EIATTR_INT_WARP_WIDE_INSTR_OFFSETS
	.align		4
        /*0114*/ 	.byte	0x04, 0x31
        /*0116*/ 	.short	(.L_43 - .L_42)


	//   ....[0]....
.L_42:
        /*0118*/ 	.word	0x00000230


	//   ....[1]....
        /*011c*/ 	.word	0x000004d0


	//----- nvinfo : EIATTR_VRC_CTA_INIT_COUNT
	.align		4
.L_43:
        /*0120*/ 	.byte	0x02, 0x4a
	.zero		1
	.zero		1


	//----- nvinfo : EIATTR_EXIT_INSTR_OFFSETS
	.align		4
        /*0124*/ 	.byte	0x04, 0x1c
        /*0126*/ 	.short	(.L_45 - .L_44)


	//   ....[0]....
.L_44:
        /*0128*/ 	.word	0x00000130


	//   ....[1]....
        /*012c*/ 	.word	0x00000210


	//   ....[2]....
        /*0130*/ 	.word	0x00001b50


	//----- nvinfo : EIATTR_CRS_STACK_SIZE
	.align		4
.L_45:
        /*0134*/ 	.byte	0x04, 0x1e
        /*0136*/ 	.short	(.L_47 - .L_46)
.L_46:
        /*0138*/ 	.word	0x00000000


	//----- nvinfo : EIATTR_CBANK_PARAM_SIZE
	.align		4
.L_47:
        /*013c*/ 	.byte	0x03, 0x19
        /*013e*/ 	.short	0x0060


	//----- nvinfo : EIATTR_PARAM_CBANK
	.align		4
        /*0140*/ 	.byte	0x04, 0x0a
        /*0142*/ 	.short	(.L_49 - .L_48)
	.align		4
.L_48:
        /*0144*/ 	.word	index@(.nv.constant0._Z15gpuYoloLayer_ncPKfPiPfS2_S1_S1_fjjjjjjfS0_PKi)
        /*0148*/ 	.short	0x0380
        /*014a*/ 	.short	0x0060


	//----- nvinfo : EIATTR_SW_WAR
	.align		4
.L_49:
        /*014c*/ 	.byte	0x04, 0x36
        /*014e*/ 	.short	(.L_51 - .L_50)
.L_50:
        /*0150*/ 	.word	0x00000008
.L_51:


//--------------------- .nv.callgraph             --------------------------
	.section	.nv.callgraph,"",@"SHT_CUDA_CALLGRAPH"
	.align	4
	.sectionentsize	8
	.align		4
        /*0000*/ 	.word	0x00000000
	.align		4
        /*0004*/ 	.word	0xffffffff
	.align		4
        /*0008*/ 	.word	0x00000000
	.align		4
        /*000c*/ 	.word	0xfffffffe
	.align		4
        /*0010*/ 	.word	0x00000000
	.align		4
        /*0014*/ 	.word	0xfffffffd
	.align		4
        /*0018*/ 	.word	0x00000000
	.align		4
        /*001c*/ 	.word	0xfffffffc


//--------------------- .text._Z15gpuYoloLayer_ncPKfPiPfS2_S1_S1_fjjjjjjfS0_PKi --------------------------
	.section	.text._Z15gpuYoloLayer_ncPKfPiPfS2_S1_S1_fjjjjjjfS0_PKi,"ax",@progbits
	.align	128
        .global         _Z15gpuYoloLayer_ncPKfPiPfS2_S1_S1_fjjjjjjfS0_PKi
        .type           _Z15gpuYoloLayer_ncPKfPiPfS2_S1_S1_fjjjjjjfS0_PKi,@function
        .size           _Z15gpuYoloLayer_ncPKfPiPfS2_S1_S1_fjjjjjjfS0_PKi,(.L_x_22 - _Z15gpuYoloLayer_ncPKfPiPfS2_S1_S1_fjjjjjjfS0_PKi)
        .other          _Z15gpuYoloLayer_ncPKfPiPfS2_S1_S1_fjjjjjjfS0_PKi,@"STO_CUDA_ENTRY STV_DEFAULT"
_Z15gpuYoloLayer_ncPKfPiPfS2_S1_S1_fjjjjjjfS0_PKi:
.text._Z15gpuYoloLayer_ncPKfPiPfS2_S1_S1_fjjjjjjfS0_PKi:
[----:B------:R-:W-:Y:S01]  /*0000*/  LDC R1, c[0x0][0x37c] ;  /* 0x0000df00ff017b82 */ /* 0x000fe20000000800 */
[----:B------:R-:W0:Y:S07]  /*0010*/  S2R R0, SR_TID.Y ;  /* 0x0000000000007919 */ /* 0x000e2e0000002200 */
[----:B------:R-:W1:Y:S01]  /*0020*/  LDC R4, c[0x0][0x360] ;  /* 0x0000d800ff047b82 */ /* 0x000e620000000800 */
[----:B------:R-:W2:Y:S01]  /*0030*/  LDCU UR7, c[0x0][0x3c0] ;  /* 0x00007800ff0777ac */ /* 0x000ea20008000800 */
[----:B------:R-:W1:Y:S01]  /*0040*/  S2R R5, SR_TID.X ;  /* 0x0000000000057919 */ /* 0x000e620000002100 */
[----:B------:R-:W3:Y:S01]  /*0050*/  LDCU UR10, c[0x0][0x3bc] ;  /* 0x00007780ff0a77ac */ /* 0x000ee20008000800 */
[----:B------:R-:W4:Y:S04]  /*0060*/  S2R R2, SR_TID.Z ;  /* 0x0000000000027919 */ /* 0x000f280000002300 */
[----:B------:R-:W0:Y:S01]  /*0070*/  S2UR UR5, SR_CTAID.Y ;  /* 0x00000000000579c3 */ /* 0x000e220000002600 */
[----:B------:R-:W5:Y:S07]  /*0080*/  LDCU UR8, c[0x0][0x3c8] ;  /* 0x00007900ff0877ac */ /* 0x000f6e0008000800 */
[----:B------:R-:W0:Y:S08]  /*0090*/  LDC R3, c[0x0][0x364] ;  /* 0x0000d900ff037b82 */ /* 0x000e300000000800 */
[----:B------:R-:W1:Y:S08]  /*00a0*/  S2UR UR4, SR_CTAID.X ;  /* 0x00000000000479c3 */ /* 0x000e700000002500 */
[----:B------:R-:W4:Y:S08]  /*00b0*/  S2UR UR6, SR_CTAID.Z ;  /* 0x00000000000679c3 */ /* 0x000f300000002700 */
[----:B------:R-:W4:Y:S01]  /*00c0*/  LDC R11, c[0x0][0x368] ;  /* 0x0000da00ff0b7b82 */ /* 0x000f220000000800 */
[----:B0-----:R-:W-:-:S05]  /*00d0*/  IMAD R3, R3, UR5, R0 ;  /* 0x0000000503037c24 */ /* 0x001fca000f8e0200 */
[----:B--2---:R-:W-:Y:S01]  /*00e0*/  ISETP.GE.U32.AND P0, PT, R3, UR7, PT ;  /* 0x0000000703007c0c */ /* 0x004fe2000bf06070 */
[----:B-1----:R-:W-:-:S05]  /*00f0*/  IMAD R4, R4, UR4, R5 ;  /* 0x0000000404047c24 */ /* 0x002fca000f8e0205 */
[----:B---3--:R-:W-:Y:S01]  /*0100*/  ISETP.GE.U32.OR P0, PT, R4, UR10, P0 ;  /* 0x0000000a04007c0c */ /* 0x008fe20008706470 */
[----:B----4-:R-:W-:-:S05]  /*0110*/  IMAD R11, R11, UR6, R2 ;  /* 0x000000060b0b7c24 */ /* 0x010fca000f8e0202 */
[----:B-----5:R-:W-:-:S13]  /*0120*/  ISETP.GE.U32.OR P0, PT, R11, UR8, P0 ;  /* 0x000000080b007c0c */ /* 0x020fda0008706470 */
[----:B------:R-:W-:Y:S05]  /*0130*/  @P0 EXIT ;  /* 0x000000000000094d */ /* 0x000fea0003800000 */
[----:B------:R-:W0:Y:S01]  /*0140*/  LDCU UR4, c[0x0][0x3c4] ;  /* 0x00007880ff0477ac */ /* 0x000e220008000800 */
[----:B------:R-:W1:Y:S01]  /*0150*/  LDC.64 R18, c[0x0][0x380] ;  /* 0x0000e000ff127b82 */ /* 0x000e620000000a00 */
[----:B------:R-:W-:Y:S01]  /*0160*/  IMAD R2, R3, UR10, R4 ;  /* 0x0000000a03027c24 */ /* 0x000fe2000f8e0204 */
[----:B------:R-:W2:Y:S01]  /*0170*/  LDCU.64 UR8, c[0x0][0x358] ;  /* 0x00006b00ff0877ac */ /* 0x000ea20008000a00 */
[----:B------:R-:W-:Y:S02]  /*0180*/  UIMAD UR6, UR7, UR10, URZ ;  /* 0x0000000a070672a4 */ /* 0x000fe4000f8e02ff */
[----:B0-----:R-:W-:-:S06]  /*0190*/  UIADD3 UR5, UPT, UPT, UR4, 0x5, URZ ;  /* 0x0000000504057890 */ /* 0x001fcc000fffe0ff */
[----:B------:R-:W-:-:S05]  /*01a0*/  IMAD R5, R11, UR5, RZ ;  /* 0x000000050b057c24 */ /* 0x000fca000f8e02ff */
[----:B------:R-:W-:Y:S01]  /*01b0*/  IADD3 R7, PT, PT, R5, 0x4, RZ ;  /* 0x0000000405077810 */ /* 0x000fe20007ffe0ff */
[----:B------:R-:W0:Y:S04]  /*01c0*/  LDCU UR5, c[0x0][0x3b0] ;  /* 0x00007600ff0577ac */ /* 0x000e280008000800 */
[----:B------:R-:W-:-:S04]  /*01d0*/  IMAD R7, R7, UR6, R2 ;  /* 0x0000000607077c24 */ /* 0x000fc8000f8e0202 */
[----:B-1----:R-:W-:-:S06]  /*01e0*/  IMAD.WIDE.U32 R6, R7, 0x4, R18 ;  /* 0x0000000407067825 */ /* 0x002fcc00078e0012 */
[----:B--2---:R-:W0:Y:S02]  /*01f0*/  LDG.E R6, desc[UR8][R6.64] ;  /* 0x0000000806067981 */ /* 0x004e24000c1e1900 */
[----:B0-----:R-:W-:-:S13]  /*0200*/  FSETP.GEU.AND P0, PT, R6, UR5, PT ;  /* 0x0000000506007c0b */ /* 0x001fda000bf0e000 */
[----:B------:R-:W-:Y:S05]  /*0210*/  @!P0 EXIT ;  /* 0x000000000000894d */ /* 0x000fea0003800000 */
[----:B------:R-:W0:Y:S01]  /*0220*/  S2R R15, SR_LANEID ;  /* 0x00000000000f7919 */ /* 0x000e220000000000 */
[----:B------:R-:W-:Y:S01]  /*0230*/  VOTEU.ANY UR5, UPT, PT ;  /* 0x0000000000057886 */ /* 0x000fe200038e0100 */
[----:B------:R-:W1:Y:S01]  /*0240*/  LDC.64 R12, c[0x0][0x3d8] ;  /* 0x0000f600ff0c7b82 */ /* 0x000e620000000a00 */
[----:B------:R-:W0:Y:S01]  /*0250*/  FLO.U32 R0, UR5 ;  /* 0x0000000500007d00 */ /* 0x000e2200080e0000 */
[----:B------:R-:W2:Y:S06]  /*0260*/  LDCU UR11, c[0x0][0x3b8] ;  /* 0x00007700ff0b77ac */ /* 0x000eac0008000800 */
[----:B------:R-:W3:Y:S01]  /*0270*/  LDC.64 R8, c[0x0][0x3a8] ;  /* 0x0000ea00ff087b82 */ /* 0x000ee20000000a00 */
[----:B------:R-:W3:Y:S01]  /*0280*/  POPC R7, UR5 ;  /* 0x0000000500077d09 */ /* 0x000ee20008000000 */
[----:B-1----:R-:W-:Y:S01]  /*0290*/  IMAD.WIDE.U32 R12, R11, 0x4, R12 ;  /* 0x000000040b0c7825 */ /* 0x002fe200078e000c */
[----:B0-----:R-:W-:-:S13]  /*02a0*/  ISETP.EQ.U32.AND P0, PT, R0, R15, PT ;  /* 0x0000000f0000720c */ /* 0x001fda0003f02070 */
[----:B---3--:R-:W3:Y:S04]  /*02b0*/  @P0 ATOMG.E.ADD.STRONG.GPU PT, R7, desc[UR8][R8.64], R7 ;  /* 0x80000007080709a8 */ /* 0x008ee800081ef108 */
[----:B------:R-:W4:Y:S01]  /*02c0*/  LDG.E R12, desc[UR8][R12.64] ;  /* 0x000000080c0c7981 */ /* 0x000f22000c1e1900 */
[----:B------:R-:W-:-:S04]  /*02d0*/  IMAD R11, R5, UR6, R2 ;  /* 0x00000006050b7c24 */ /* 0x000fc8000f8e0202 */
[----:B------:R-:W-:-:S05]  /*02e0*/  VIADD R23, R11, UR6 ;  /* 0x000000060b177c36 */ /* 0x000fca0008000000 */
[----:B------:R-:W-:-:S05]  /*02f0*/  IADD3 R17, PT, PT, R23, UR6, RZ ;  /* 0x0000000617117c10 */ /* 0x000fca000fffe0ff */
[C---:B------:R-:W-:Y:S02]  /*0300*/  VIADD R21, R17.reuse, UR6 ;  /* 0x0000000611157c36 */ /* 0x040fe40008000000 */
[--C-:B------:R-:W-:Y:S02]  /*0310*/  IMAD.WIDE.U32 R14, R17, 0x4, R18.reuse ;  /* 0x00000004110e7825 */ /* 0x100fe400078e0012 */
[----:B------:R-:W0:Y:S02]  /*0320*/  LDC.64 R16, c[0x0][0x3d0] ;  /* 0x0000f400ff107b82 */ /* 0x000e240000000a00 */
[--C-:B------:R-:W-:Y:S02]  /*0330*/  IMAD.WIDE.U32 R20, R21, 0x4, R18.reuse ;  /* 0x0000000415147825 */ /* 0x100fe400078e0012 */
[----:B------:R-:W5:Y:S04]  /*0340*/  LDG.E R14, desc[UR8][R14.64] ;  /* 0x000000080e0e7981 */ /* 0x000f68000c1e1900 */
[----:B------:R1:W2:Y:S01]  /*0350*/  LDG.E R20, desc[UR8][R20.64] ;  /* 0x0000000814147981 */ /* 0x0002a2000c1e1900 */
[----:B------:R-:W-:-:S06]  /*0360*/  IMAD.WIDE.U32 R10, R11, 0x4, R18 ;  /* 0x000000040b0a7825 */ /* 0x000fcc00078e0012 */
[----:B------:R-:W3:Y:S01]  /*0370*/  LDG.E R10, desc[UR8][R10.64] ;  /* 0x000000080a0a7981 */ /* 0x000ee2000c1e1900 */
[----:B-1----:R-:W1:Y:S01]  /*0380*/  S2R R21, SR_LTMASK ;  /* 0x0000000000157919 */ /* 0x002e620000003900 */
[----:B----4-:R-:W-:Y:S01]  /*0390*/  SHF.L.U32 R9, R12, 0x1, RZ ;  /* 0x000000010c097819 */ /* 0x010fe200000006ff */
[----:B------:R-:W-:-:S06]  /*03a0*/  IMAD.WIDE.U32 R12, R23, 0x4, R18 ;  /* 0x00000004170c7825 */ /* 0x000fcc00078e0012 */
[----:B------:R4:W3:Y:S01]  /*03b0*/  LDG.E R12, desc[UR8][R12.64] ;  /* 0x000000080c0c7981 */ /* 0x0008e2000c1e1900 */
[----:B0-----:R-:W-:-:S05]  /*03c0*/  IMAD.WIDE R16, R9, 0x4, R16 ;  /* 0x0000000409107825 */ /* 0x001fca00078e0210 */
[----:B------:R-:W3:Y:S04]  /*03d0*/  LDG.E R23, desc[UR8][R16.64] ;  /* 0x0000000810177981 */ /* 0x000ee8000c1e1900 */
[----:B------:R0:W3:Y:S01]  /*03e0*/  LDG.E R9, desc[UR8][R16.64+0x4] ;  /* 0x0000040810097981 */ /* 0x0000e2000c1e1900 */
[----:B----4-:R-:W4:Y:S01]  /*03f0*/  LDC R13, c[0x0][0x3cc] ;  /* 0x0000f300ff0d7b82 */ /* 0x010f220000000800 */
[----:B-----5:R-:W-:Y:S01]  /*0400*/  FADD R14, R14, R14 ;  /* 0x0000000e0e0e7221 */ /* 0x020fe20000000000 */
[----:B--2---:R-:W-:-:S04]  /*0410*/  FADD R20, R20, R20 ;  /* 0x0000001414147221 */ /* 0x004fc80000000000 */
[----:B------:R-:W-:Y:S02]  /*0420*/  FSETP.GEU.AND P0, PT, |R14|, 1.175494350822287508e-38, PT ;  /* 0x008000000e00780b */ /* 0x000fe40003f0e200 */
[----:B------:R-:W-:-:S11]  /*0430*/  FSETP.GEU.AND P1, PT, |R20|, 1.175494350822287508e-38, PT ;  /* 0x008000001400780b */ /* 0x000fd60003f2e200 */
[----:B------:R-:W-:Y:S02]  /*0440*/  @!P0 FMUL R14, R14, 16777216 ;  /* 0x4b8000000e0e8820 */ /* 0x000fe40000400000 */
[----:B------:R-:W-:Y:S02]  /*0450*/  @!P1 FMUL R20, R20, 16777216 ;  /* 0x4b80000014149820 */ /* 0x000fe40000400000 */
[----:B------:R-:W2:Y:S08]  /*0460*/  MUFU.LG2 R2, R14 ;  /* 0x0000000e00027308 */ /* 0x000eb00000000c00 */
[----:B------:R-:W5:Y:S01]  /*0470*/  MUFU.LG2 R11, R20 ;  /* 0x00000014000b7308 */ /* 0x000f620000000c00 */
[----:B--2---:R-:W-:-:S04]  /*0480*/  @!P0 FADD R2, R2, -24 ;  /* 0xc1c0000002028421 */ /* 0x004fc80000000000 */
[----:B------:R-:W-:Y:S01]  /*0490*/  FADD R8, R2, R2 ;  /* 0x0000000202087221 */ /* 0x000fe20000000000 */
[----:B-----5:R-:W-:-:S04]  /*04a0*/  @!P1 FADD R11, R11, -24 ;  /* 0xc1c000000b0b9421 */ /* 0x020fc80000000000 */
[----:B------:R-:W-:Y:S01]  /*04b0*/  FADD R15, R11, R11 ;  /* 0x0000000b0b0f7221 */ /* 0x000fe20000000000 */
[C---:B------:R-:W-:Y:S01]  /*04c0*/  FSETP.GEU.AND P0, PT, R8.reuse, -126, PT ;  /* 0xc2fc00000800780b */ /* 0x040fe20003f0e000 */
[----:B---3--:R4:W2:Y:S03]  /*04d0*/  SHFL.IDX PT, R7, R7, R0, 0x1f ;  /* 0x00001f0007077589 */ /* 0x0088a600000e0000 */
[----:B------:R-:W-:Y:S02]  /*04e0*/  FSETP.GEU.AND P1, PT, R15, -126, PT ;  /* 0xc2fc00000f00780b */ /* 0x000fe40003f2e000 */
[----:B-1----:R-:W-:Y:S01]  /*04f0*/  LOP3.LUT R21, R21, UR5, RZ, 0xc0, !PT ;  /* 0x0000000515157c12 */ /* 0x002fe2000f8ec0ff */
[----:B------:R-:W1:Y:S03]  /*0500*/  LDCU UR5, c[0x0][0x3b4] ;  /* 0x00007680ff0577ac */ /* 0x000e660008000800 */
[----:B------:R-:W2:Y:S03]  /*0510*/  POPC R2, R21 ;  /* 0x0000001500027309 */ /* 0x000ea60000000000 */
[----:B------:R-:W-:-:S04]  /*0520*/  @!P0 FMUL R8, R8, 0.5 ;  /* 0x3f00000008088820 */ /* 0x000fc80000400000 */
[----:B------:R-:W-:Y:S01]  /*0530*/  @!P1 FMUL R15, R15, 0.5 ;  /* 0x3f0000000f0f9820 */ /* 0x000fe20000400000 */
[----:B------:R-:W3:Y:S01]  /*0540*/  MUFU.EX2 R14, R8 ;  /* 0x00000008000e7308 */ /* 0x000ee20000000800 */
[----:B----4-:R-:W-:-:S07]  /*0550*/  FADD R0, R13, -1 ;  /* 0xbf8000000d007421 */ /* 0x010fce0000000000 */
[----:B0-----:R0:W4:Y:S01]  /*0560*/  MUFU.EX2 R16, R15 ;  /* 0x0000000f00107308 */ /* 0x0011220000000800 */
[----:B------:R-:W-:Y:S01]  /*0570*/  FMUL R11, R10, R13 ;  /* 0x0000000d0a0b7220 */ /* 0x000fe20000400000 */
[----:B--2---:R-:W-:Y:S01]  /*0580*/  IMAD.IADD R7, R7, 0x1, R2 ;  /* 0x0000000107077824 */ /* 0x004fe200078e0202 */
[----:B------:R-:W-:Y:S01]  /*0590*/  I2FP.F32.U32 R2, R4 ;  /* 0x0000000400027245 */ /* 0x000fe20000201000 */
[----:B------:R-:W-:Y:S01]  /*05a0*/  UISETP.NE.AND UP0, UPT, UR4, URZ, UPT ;  /* 0x000000ff0400728c */ /* 0x000fe2000bf05270 */
[----:B------:R-:W-:Y:S01]  /*05b0*/  FFMA R11, R0, -0.5, R11 ;  /* 0xbf000000000b7823 */ /* 0x000fe2000000000b */
[----:B------:R-:W-:Y:S02]  /*05c0*/  I2FP.F32.U32 R10, R3 ;  /* 0x00000003000a7245 */ /* 0x000fe40000201000 */
[----:B0-----:R-:W-:Y:S01]  /*05d0*/  I2FP.F32.U32 R15, UR11 ;  /* 0x0000000b000f7c45 */ /* 0x001fe20008201000 */
[----:B---3--:R-:W-:Y:S01]  /*05e0*/  @!P0 FMUL R14, R14, R14 ;  /* 0x0000000e0e0e8220 */ /* 0x008fe20000400000 */
[----:B------:R-:W-:-:S02]  /*05f0*/  IMAD.MOV.U32 R36, RZ, RZ, RZ ;  /* 0x000000ffff247224 */ /* 0x000fc400078e00ff */
[----:B----4-:R-:W-:Y:S01]  /*0600*/  @!P1 FMUL R16, R16, R16 ;  /* 0x0000001010109220 */ /* 0x010fe20000400000 */
[----:B------:R-:W-:-:S04]  /*0610*/  FMUL R13, R12, R13 ;  /* 0x0000000d0c0d7220 */ /* 0x000fc80000400000 */
[----:B------:R-:W-:Y:S01]  /*0620*/  FFMA R13, R0, -0.5, R13 ;  /* 0xbf000000000d7823 */ /* 0x000fe2000000000d */
[----:B------:R-:W-:Y:S01]  /*0630*/  FADD R0, R11, R2 ;  /* 0x000000020b007221 */ /* 0x000fe20000000000 */
[----:B-1----:R-:W-:Y:S02]  /*0640*/  I2FP.F32.U32 R11, UR5 ;  /* 0x00000005000b7c45 */ /* 0x002fe40008201000 */
[----:B------:R-:W-:Y:S01]  /*0650*/  FADD R2, R13, R10 ;  /* 0x0000000a0d027221 */ /* 0x000fe20000000000 */
[----:B------:R-:W-:Y:S01]  /*0660*/  FMUL R8, R14, R23 ;  /* 0x000000170e087220 */ /* 0x000fe20000400000 */
[----:B------:R-:W-:Y:S01]  /*0670*/  FMUL R9, R16, R9 ;  /* 0x0000000910097220 */ /* 0x000fe20000400000 */
[----:B------:R-:W-:Y:S01]  /*0680*/  FMUL R0, R0, R11 ;  /* 0x0000000b00007220 */ /* 0x000fe20000400000 */
[----:B------:R-:W-:Y:S01]  /*0690*/  FMUL R2, R2, R15 ;  /* 0x0000000f02027220 */ /* 0x000fe20000400000 */
[----:B------:R-:W-:Y:S01]  /*06a0*/  MOV R10, 0xffffffff ;  /* 0xffffffff000a7802 */ /* 0x000fe20000000f00 */
[----:B------:R-:W-:Y:S06]  /*06b0*/  BRA.U !UP0, `(.L_x_0) ;  /* 0x0000001108347547 */ /* 0x000fec000b800000 */
[----:B------:R-:W0:Y:S01]  /*06c0*/  LDCU UR5, c[0x0][0x3c4] ;  /* 0x00007880ff0577ac */ /* 0x000e220008000800 */
[----:B------:R-:W-:Y:S02]  /*06d0*/  HFMA2 R36, -RZ, RZ, 0, 0 ;  /* 0x00000000ff247431 */ /* 0x000fe400000001ff */
[----:B------:R-:W-:Y:S01]  /*06e0*/  IMAD.MOV.U32 R10, RZ, RZ, -0x1 ;  /* 0xffffffffff0a7424 */ /* 0x000fe200078e00ff */
[----:B------:R-:W-:Y:S01]  /*06f0*/  MOV R12, RZ ;  /* 0x000000ff000c7202 */ /* 0x000fe20000000f00 */
[----:B------:R-:W-:Y:S02]  /*0700*/  UISETP.GE.U32.AND UP0, UPT, UR4, 0x10, UPT ;  /* 0x000000100400788c */ /* 0x000fe4000bf06070 */
[----:B0-----:R-:W-:-:S04]  /*0710*/  ULOP3.LUT UR12, UR5, 0xf, URZ, 0xc0, !UPT ;  /* 0x0000000f050c7892 */ /* 0x001fc8000f8ec0ff */
[----:B------:R-:W-:-:S03]  /*0720*/  UISETP.NE.AND UP1, UPT, UR12, URZ, UPT ;  /* 0x000000ff0c00728c */ /* 0x000fc6000bf25270 */
[----:B------:R-:W-:Y:S08]  /*0730*/  BRA.U !UP0, `(.L_x_1) ;  /* 0x0000000908747547 */ /* 0x000ff0000b800000 */
[----:B------:R-:W0:Y:S01]  /*0740*/  LDCU UR11, c[0x0][0x3c0] ;  /* 0x00007800ff0b77ac */ /* 0x000e220008000800 */
[C---:B------:R-:W-:Y:S01]  /*0750*/  VIADD R14, R5.reuse, 0x6 ;  /* 0x00000006050e7836 */ /* 0x040fe20000000000 */
[C---:B------:R-:W-:Y:S01]  /*0760*/  IADD3 R16, PT, PT, R5.reuse, 0x7, RZ ;  /* 0x0000000705107810 */ /* 0x040fe20007ffe0ff */
        /* <DEDUP_REMOVED lines=13> */
[----:B------:R-:W-:Y:S01]  /*0840*/  IADD3 R12, PT, PT, R5, 0x5, RZ ;  /* 0x00000005050c7810 */ /* 0x000fe20007ffe0ff */
[--C-:B------:R-:W-:Y:S01]  /*0850*/  IMAD R11, R14, UR7, R3.reuse ;  /* 0x000000070e0b7c24 */ /* 0x100fe2000f8e0203 */
[----:B------:R-:W-:Y:S01]  /*0860*/  ULOP3.LUT UR4, UR4, 0xfffffff0, URZ, 0xc0, !UPT ;  /* 0xfffffff004047892 */ /* 0x000fe2000f8ec0ff */
[--C-:B------:R-:W-:Y:S01]  /*0870*/  IMAD R14, R16, UR7, R3.reuse ;  /* 0x00000007100e7c24 */ /* 0x100fe2000f8e0203 */
[----:B------:R-:W-:Y:S01]  /*0880*/  MOV R10, 0xffffffff ;  /* 0xffffffff000a7802 */ /* 0x000fe20000000f00 */
[----:B------:R-:W-:-:S02]  /*0890*/  IMAD R16, R13, UR7, R3 ;  /* 0x000000070d107c24 */ /* 0x000fc4000f8e0203 */
[--C-:B------:R-:W-:Y:S02]  /*08a0*/  IMAD R15, R15, UR7, R3.reuse ;  /* 0x000000070f0f7c24 */ /* 0x100fe4000f8e0203 */
[--C-:B------:R-:W-:Y:S02]  /*08b0*/  IMAD R17, R17, UR7, R3.reuse ;  /* 0x0000000711117c24 */ /* 0x100fe4000f8e0203 */
[--C-:B------:R-:W-:Y:S02]  /*08c0*/  IMAD R27, R27, UR7, R3.reuse ;  /* 0x000000071b1b7c24 */ /* 0x100fe4000f8e0203 */
[--C-:B------:R-:W-:Y:S02]  /*08d0*/  IMAD R29, R29, UR7, R3.reuse ;  /* 0x000000071d1d7c24 */ /* 0x100fe4000f8e0203 */
[--C-:B------:R-:W-:Y:S02]  /*08e0*/  IMAD R31, R31, UR7, R3.reuse ;  /* 0x000000071f1f7c24 */ /* 0x100fe4000f8e0203 */
[----:B------:R-:W-:-:S02]  /*08f0*/  IMAD R33, R34, UR7, R3 ;  /* 0x0000000722217c24 */ /* 0x000fc4000f8e0203 */
[--C-:B------:R-:W-:Y:S02]  /*0900*/  IMAD R35, R32, UR7, R3.reuse ;  /* 0x0000000720237c24 */ /* 0x100fe4000f8e0203 */
[--C-:B------:R-:W-:Y:S02]  /*0910*/  IMAD R37, R30, UR7, R3.reuse ;  /* 0x000000071e257c24 */ /* 0x100fe4000f8e0203 */
[--C-:B------:R-:W-:Y:S02]  /*0920*/  IMAD R26, R26, UR7, R3.reuse ;  /* 0x000000071a1a7c24 */ /* 0x100fe4000f8e0203 */
[--C-:B------:R-:W-:Y:S02]  /*0930*/  IMAD R13, R24, UR7, R3.reuse ;  /* 0x00000007180d7c24 */ /* 0x100fe4000f8e0203 */
[--C-:B------:R-:W-:Y:S02]  /*0940*/  IMAD R25, R22, UR7, R3.reuse ;  /* 0x0000000716197c24 */ /* 0x100fe4000f8e0203 */
[----:B------:R-:W-:-:S02]  /*0950*/  IMAD R23, R20, UR7, R3 ;  /* 0x0000000714177c24 */ /* 0x000fc4000f8e0203 */
[----:B0-----:R-:W-:Y:S01]  /*0960*/  IMAD R21, R12, UR11, R3 ;  /* 0x0000000b0c157c24 */ /* 0x001fe2000f8e0203 */
[----:B------:R-:W-:Y:S01]  /*0970*/  MOV R12, UR4 ;  /* 0x00000004000c7c02 */ /* 0x000fe20008000f00 */
[----:B------:R-:W-:Y:S02]  /*0980*/  IMAD.MOV.U32 R36, RZ, RZ, RZ ;  /* 0x000000ffff247224 */ /* 0x000fe400078e00ff */
[----:B------:R-:W-:Y:S02]  /*0990*/  IMAD.MOV.U32 R28, RZ, RZ, RZ ;  /* 0x000000ffff1c7224 */ /* 0x000fe400078e00ff */
        /* <DEDUP_REMOVED lines=15> */
[----:B------:R-:W-:-:S07]  /*0a90*/  IMAD R34, R21, UR10, R4 ;  /* 0x0000000a15227c24 */ /* 0x000fce000f8e0204 */
.L_x_2:
[----:B------:R-:W-:-:S06]  /*0aa0*/  IMAD.WIDE.U32 R20, R34, 0x4, R18 ;  /* 0x0000000422147825 */ /* 0x000fcc00078e0012 */
[----:B------:R-:W2:Y:S01]  /*0ab0*/  LDG.E R21, desc[UR8][R20.64] ;  /* 0x0000000814157981 */ /* 0x000ea2000c1e1900 */
[----:B------:R-:W-:-:S06]  /*0ac0*/  IMAD.WIDE.U32 R22, R11, 0x4, R18 ;  /* 0x000000040b167825 */ /* 0x000fcc00078e0012 */
[----:B------:R-:W3:Y:S01]  /*0ad0*/  LDG.E R23, desc[UR8][R22.64] ;  /* 0x0000000816177981 */ /* 0x000ee2000c1e1900 */
[----:B------:R-:W-:-:S06]  /*0ae0*/  IMAD.WIDE.U32 R24, R15, 0x4, R18 ;  /* 0x000000040f187825 */ /* 0x000fcc00078e0012 */
[----:B------:R-:W4:Y:S01]  /*0af0*/  LDG.E R25, desc[UR8][R24.64] ;  /* 0x0000000818197981 */ /* 0x000f22000c1e1900 */
[----:B--2---:R-:W-:-:S04]  /*0b00*/  FSETP.GT.AND P2, PT, R21, R36, PT ;  /* 0x000000241500720b */ /* 0x004fc80003f44000 */
[----:B------:R-:W-:Y:S01]  /*0b10*/  FSEL R36, R21, R36, P2 ;  /* 0x0000002415247208 */ /* 0x000fe20001000000 */
[----:B------:R-:W-:-:S03]  /*0b20*/  IMAD.WIDE.U32 R20, R14, 0x4, R18 ;  /* 0x000000040e147825 */ /* 0x000fc600078e0012 */
[----:B---3--:R-:W-:-:S03]  /*0b30*/  FSETP.GT.AND P1, PT, R23, R36, PT ;  /* 0x000000241700720b */ /* 0x008fc60003f24000 */
[----:B------:R-:W2:Y:S01]  /*0b40*/  LDG.E R21, desc[UR8][R20.64] ;  /* 0x0000000814157981 */ /* 0x000ea2000c1e1900 */
[----:B------:R-:W-:Y:S01]  /*0b50*/  FSEL R36, R23, R36, P1 ;  /* 0x0000002417247208 */ /* 0x000fe20000800000 */
[----:B------:R-:W-:-:S06]  /*0b60*/  IMAD.WIDE.U32 R22, R17, 0x4, R18 ;  /* 0x0000000411167825 */ /* 0x000fcc00078e0012 */
[----:B------:R-:W3:Y:S01]  /*0b70*/  LDG.E R23, desc[UR8][R22.64] ;  /* 0x0000000816177981 */ /* 0x000ee2000c1e1900 */
[----:B--2---:R-:W-:-:S04]  /*0b80*/  FSETP.GT.AND P0, PT, R21, R36, PT ;  /* 0x000000241500720b */ /* 0x004fc80003f04000 */
[----:B------:R-:W-:Y:S01]  /*0b90*/  FSEL R36, R21, R36, P0 ;  /* 0x0000002415247208 */ /* 0x000fe20000000000 */
[----:B------:R-:W-:-:S06]  /*0ba0*/  IMAD.WIDE.U32 R20, R16, 0x4, R18 ;  /* 0x0000000410147825 */ /* 0x000fcc00078e0012 */
[----:B------:R-:W2:Y:S01]  /*0bb0*/  LDG.E R21, desc[UR8][R20.64] ;  /* 0x0000000814157981 */ /* 0x000ea2000c1e1900 */
[----:B----4-:R-:W-:-:S04]  /*0bc0*/  FSETP.GT.AND P4, PT, R25, R36, PT ;  /* 0x000000241900720b */ /* 0x010fc80003f84000 */
[----:B------:R-:W-:Y:S01]  /*0bd0*/  FSEL R36, R25, R36, P4 ;  /* 0x0000002419247208 */ /* 0x000fe20002000000 */
        /* <DEDUP_REMOVED lines=8> */
[----:B------:R-:W-:-:S03]  /*0c60*/  IMAD.WIDE.U32 R22, R31, 0x4, R18 ;  /* 0x000000041f167825 */ /* 0x000fc600078e0012 */
[----:B----4-:R-:W-:-:S03]  /*0c70*/  FSETP.GT.AND P3, PT, R25, R36, PT ;  /* 0x000000241900720b */ /* 0x010fc60003f64000 */
[----:B------:R-:W3:Y:S01]  /*0c80*/  LDG.E R23, desc[UR8][R22.64] ;  /* 0x0000000816177981 */ /* 0x000ee2000c1e1900 */
[----:B------:R-:W-:Y:S01]  /*0c90*/  FSEL R36, R25, R36, P3 ;  /* 0x0000002419247208 */ /* 0x000fe20001800000 */
[----:B------:R-:W-:-:S06]  /*0ca0*/  IMAD.WIDE.U32 R24, R33, 0x4, R18 ;  /* 0x0000000421187825 */ /* 0x000fcc00078e0012 */
[----:B------:R-:W4:Y:S01]  /*0cb0*/  LDG.E R25, desc[UR8][R24.64] ;  /* 0x0000000818197981 */ /* 0x000f22000c1e1900 */
[C---:B------:R-:W-:Y:S01]  /*0cc0*/  SEL R10, R28.reuse, R10, P2 ;  /* 0x0000000a1c0a7207 */ /* 0x040fe20001000000 */
[C---:B------:R-:W-:Y:S01]  /*0cd0*/  @P1 VIADD R10, R28.reuse, 0x1 ;  /* 0x000000011c0a1836 */ /* 0x040fe20000000000 */
[----:B------:R-:W-:Y:S02]  /*0ce0*/  @P0 IADD3 R10, PT, PT, R28, 0x2, RZ ;  /* 0x000000021c0a0810 */ /* 0x000fe40007ffe0ff */
        /* <DEDUP_REMOVED lines=12> */
[C---:B------:R-:W-:Y:S01]  /*0db0*/  @P4 VIADD R10, R28.reuse, 0x3 ;  /* 0x000000031c0a4836 */ /* 0x040fe20000000000 */
[C---:B------:R-:W-:Y:S01]  /*0dc0*/  @P6 IADD3 R10, PT, PT, R28.reuse, 0x4, RZ ;  /* 0x000000041c0a6810 */ /* 0x040fe20007ffe0ff */
[----:B------:R-:W-:Y:S01]  /*0dd0*/  @P5 VIADD R10, R28, 0x5 ;  /* 0x000000051c0a5836 */ /* 0x000fe20000000000 */
[----:B--2---:R-:W-:-:S04]  /*0de0*/  FSETP.GT.AND P4, PT, R21, R36, PT ;  /* 0x000000241500720b */ /* 0x004fc80003f84000 */
[----:B------:R-:W-:Y:S01]  /*0df0*/  FSEL R36, R21, R36, P4 ;  /* 0x0000002415247208 */ /* 0x000fe20002000000 */
[----:B------:R-:W-:-:S03]  /*0e00*/  IMAD.WIDE.U32 R20, R13, 0x4, R18 ;  /* 0x000000040d147825 */ /* 0x000fc600078e0012 */
[----:B---3--:R-:W-:-:S03]  /*0e10*/  FSETP.GT.AND P6, PT, R23, R36, PT ;  /* 0x000000241700720b */ /* 0x008fc60003fc4000 */
[----:B------:R0:W2:Y:S01]  /*0e20*/  LDG.E R21, desc[UR8][R20.64] ;  /* 0x0000000814157981 */ /* 0x0000a2000c1e1900 */
[----:B------:R-:W-:Y:S01]  /*0e30*/  FSEL R36, R23, R36, P6 ;  /* 0x0000002417247208 */ /* 0x000fe20003000000 */
[----:B------:R-:W-:-:S03]  /*0e40*/  IMAD.WIDE.U32 R22, R30, 0x4, R18 ;  /* 0x000000041e167825 */ /* 0x000fc600078e0012 */
[----:B----4-:R-:W-:-:S03]  /*0e50*/  FSETP.GT.AND P5, PT, R25, R36, PT ;  /* 0x000000241900720b */ /* 0x010fc60003fa4000 */
[----:B------:R1:W3:Y:S01]  /*0e60*/  LDG.E R23, desc[UR8][R22.64] ;  /* 0x0000000816177981 */ /* 0x0002e2000c1e1900 */
[----:B------:R-:W-:Y:S01]  /*0e70*/  FSEL R36, R25, R36, P5 ;  /* 0x0000002419247208 */ /* 0x000fe20002800000 */
[----:B------:R-:W-:-:S06]  /*0e80*/  IMAD.WIDE.U32 R24, R32, 0x4, R18 ;  /* 0x0000000420187825 */ /* 0x000fcc00078e0012 */
[----:B------:R-:W4:Y:S01]  /*0e90*/  LDG.E R25, desc[UR8][R24.64] ;  /* 0x0000000818197981 */ /* 0x000f22000c1e1900 */
[C---:B------:R-:W-:Y:S01]  /*0ea0*/  @P3 IADD3 R10, PT, PT, R28.reuse, 0x6, RZ ;  /* 0x000000061c0a3810 */ /* 0x040fe20007ffe0ff */
[C---:B------:R-:W-:Y:S01]  /*0eb0*/  @P2 VIADD R10, R28.reuse, 0x7 ;  /* 0x000000071c0a2836 */ /* 0x040fe20000000000 */
[C---:B------:R-:W-:Y:S01]  /*0ec0*/  @P1 IADD3 R10, PT, PT, R28.reuse, 0x8, RZ ;  /* 0x000000081c0a1810 */ /* 0x040fe20007ffe0ff */
[C---:B------:R-:W-:Y:S01]  /*0ed0*/  @P0 VIADD R10, R28.reuse, 0x9 ;  /* 0x000000091c0a0836 */ /* 0x040fe20000000000 */
[C---:B------:R-:W-:Y:S01]  /*0ee0*/  @P4 IADD3 R10, PT, PT, R28.reuse, 0xa, RZ ;  /* 0x0000000a1c0a4810 */ /* 0x040fe20007ffe0ff */
[C---:B------:R-:W-:Y:S02]  /*0ef0*/  @P6 VIADD R10, R28.reuse, 0xb ;  /* 0x0000000b1c0a6836 */ /* 0x040fe40000000000 */
[----:B------:R-:W-:Y:S01]  /*0f00*/  @P5 VIADD R10, R28, 0xc ;  /* 0x0000000c1c0a5836 */ /* 0x000fe20000000000 */
[----:B0-----:R-:W-:Y:S02]  /*0f10*/  MOV R20, UR6 ;  /* 0x0000000600147c02 */ /* 0x001fe40008000f00 */
[----:B-1----:R-:W-:-:S02]  /*0f20*/  MOV R22, UR6 ;  /* 0x0000000600167c02 */ /* 0x002fc40008000f00 */
[C---:B------:R-:W-:Y:S01]  /*0f30*/  LEA R11, R20.reuse, R11, 0x4 ;  /* 0x0000000b140b7211 */ /* 0x040fe200078e20ff */
[----:B------:R-:W-:Y:S01]  /*0f40*/  IMAD R15, R20, 0x10, R15 ;  /* 0x00000010140f7824 */ /* 0x000fe200078e020f */
[----:B------:R-:W-:Y:S01]  /*0f50*/  LEA R27, R22, R27, 0x4 ;  /* 0x0000001b161b7211 */ /* 0x000fe200078e20ff */
[C---:B------:R-:W-:Y:S01]  /*0f60*/  IMAD R17, R20.reuse, 0x10, R17 ;  /* 0x0000001014117824 */ /* 0x040fe200078e0211 */
[----:B------:R-:W-:Y:S01]  /*0f70*/  LEA R29, R20, R29, 0x4 ;  /* 0x0000001d141d7211 */ /* 0x000fe200078e20ff */
[C---:B------:R-:W-:Y:S01]  /*0f80*/  IMAD R31, R22.reuse, 0x10, R31 ;  /* 0x00000010161f7824 */ /* 0x040fe200078e021f */
[----:B------:R-:W-:Y:S01]  /*0f90*/  LEA R35, R22, R35, 0x4 ;  /* 0x0000002316237211 */ /* 0x000fe200078e20ff */
[C---:B------:R-:W-:Y:S01]  /*0fa0*/  IMAD R33, R20.reuse, 0x10, R33 ;  /* 0x0000001014217824 */ /* 0x040fe200078e0221 */
[C---:B------:R-:W-:Y:S02]  /*0fb0*/  LEA R37, R20.reuse, R37, 0x4 ;  /* 0x0000002514257211 */ /* 0x040fe400078e20ff */
[----:B------:R-:W-:-:S02]  /*0fc0*/  LEA R13, R20, R13, 0x4 ;  /* 0x0000000d140d7211 */ /* 0x000fc400078e20ff */
[----:B--2---:R-:W-:-:S04]  /*0fd0*/  FSETP.GT.AND P3, PT, R21, R36, PT ;  /* 0x000000241500720b */ /* 0x004fc80003f64000 */
[----:B------:R-:W-:-:S04]  /*0fe0*/  FSEL R36, R21, R36, P3 ;  /* 0x0000002415247208 */ /* 0x000fc80001800000 */
[----:B---3--:R-:W-:-:S04]  /*0ff0*/  FSETP.GT.AND P2, PT, R23, R36, PT ;  /* 0x000000241700720b */ /* 0x008fc80003f44000 */
[----:B------:R-:W-:-:S04]  /*1000*/  FSEL R36, R23, R36, P2 ;  /* 0x0000002417247208 */ /* 0x000fc80001000000 */
[----:B----4-:R-:W-:Y:S02]  /*1010*/  FSETP.GT.AND P1, PT, R25, R36, PT ;  /* 0x000000241900720b */ /* 0x010fe40003f24000 */
[----:B------:R-:W-:-:S03]  /*1020*/  @P3 IADD3 R10, PT, PT, R28, 0xd, RZ ;  /* 0x0000000d1c0a3810 */ /* 0x000fc60007ffe0ff */
[----:B------:R-:W-:-:S08]  /*1030*/  @P2 VIADD R10, R28, 0xe ;  /* 0x0000000e1c0a2836 */ /* 0x000fd00000000000 */
[C---:B------:R-:W-:Y:S01]  /*1040*/  @P1 IADD3 R10, PT, PT, R28.reuse, 0xf, RZ ;  /* 0x0000000f1c0a1810 */ /* 0x040fe20007ffe0ff */
[----:B------:R-:W-:-:S05]  /*1050*/  VIADD R28, R28, 0x10 ;  /* 0x000000101c1c7836 */ /* 0x000fca0000000000 */
[----:B------:R-:W-:Y:S01]  /*1060*/  ISETP.NE.AND P0, PT, R28, R12, PT ;  /* 0x0000000c1c00720c */ /* 0x000fe20003f05270 */
[----:B------:R-:W-:Y:S01]  /*1070*/  IMAD.U32 R21, RZ, RZ, UR6 ;  /* 0x00000006ff157e24 */ /* 0x000fe2000f8e00ff */
[----:B------:R-:W-:Y:S02]  /*1080*/  MOV R23, UR6 ;  /* 0x0000000600177c02 */ /* 0x000fe40008000f00 */
[----:B------:R-:W-:Y:S01]  /*1090*/  FSEL R36, R25, R36, P1 ;  /* 0x0000002419247208 */ /* 0x000fe20000800000 */
[C---:B------:R-:W-:Y:S01]  /*10a0*/  IMAD R14, R21.reuse, 0x10, R14 ;  /* 0x00000010150e7824 */ /* 0x040fe200078e020e */
[C---:B------:R-:W-:Y:S01]  /*10b0*/  LEA R16, R21.reuse, R16, 0x4 ;  /* 0x0000001015107211 */ /* 0x040fe200078e20ff */
[----:B------:R-:W-:Y:S01]  /*10c0*/  IMAD R26, R21, 0x10, R26 ;  /* 0x00000010151a7824 */ /* 0x000fe200078e021a */
[----:B------:R-:W-:Y:S01]  /*10d0*/  LEA R34, R23, R34, 0x4 ;  /* 0x0000002217227211 */ /* 0x000fe200078e20ff */
[C---:B------:R-:W-:Y:S02]  /*10e0*/  IMAD R30, R21.reuse, 0x10, R30 ;  /* 0x00000010151e7824 */ /* 0x040fe400078e021e */
[----:B------:R-:W-:-:S02]  /*10f0*/  IMAD R32, R21, 0x10, R32 ;  /* 0x0000001015207824 */ /* 0x000fc400078e0220 */
[----:B------:R-:W-:Y:S05]  /*1100*/  @P0 BRA `(.L_x_2) ;  /* 0xfffffff800640947 */ /* 0x000fea000383ffff */
.L_x_1:
[----:B------:R-:W-:Y:S05]  /*1110*/  BRA.U !UP1, `(.L_x_0) ;  /* 0x00000005099c7547 */ /* 0x000fea000b800000 */
[----:B------:R-:W-:Y:S01]  /*1120*/  UISETP.GE.U32.AND UP0, UPT, UR12, 0x8, UPT ;  /* 0x000000080c00788c */ /* 0x000fe2000bf06070 */
[----:B------:R-:W-:Y:S01]  /*1130*/  IMAD R13, R3, UR10, R4 ;  /* 0x0000000a030d7c24 */ /* 0x000fe2000f8e0204 */
[----:B------:R-:W-:Y:S01]  /*1140*/  ULOP3.LUT UR7, UR5, 0x7, URZ, 0xc0, !UPT ;  /* 0x0000000705077892 */ /* 0x000fe2000f8ec0ff */
[----:B------:R-:W-:-:S03]  /*1150*/  VIADD R11, R5, 0x5 ;  /* 0x00000005050b7836 */ /* 0x000fc60000000000 */
[----:B------:R-:W-:-:S03]  /*1160*/  UISETP.NE.AND UP1, UPT, UR7, URZ, UPT ;  /* 0x000000ff0700728c */ /* 0x000fc6000bf25270 */
[----:B------:R-:W-:Y:S08]  /*1170*/  BRA.U !UP0, `(.L_x_3) ;  /* 0x0000000108c87547 */ /* 0x000ff0000b800000 */
[----:B------:R-:W-:-:S05]  /*1180*/  IADD3 R14, PT, PT, R12, R11, RZ ;  /* 0x0000000b0c0e7210 */ /* 0x000fca0007ffe0ff */
[----:B------:R-:W-:-:S04]  /*1190*/  IMAD R15, R14, UR6, R13 ;  /* 0x000000060e0f7c24 */ /* 0x000fc8000f8e020d */
[----:B------:R-:W-:-:S04]  /*11a0*/  IMAD.WIDE.U32 R20, R15, 0x4, R18 ;  /* 0x000000040f147825 */ /* 0x000fc800078e0012 */
[----:B------:R-:W-:Y:S01]  /*11b0*/  VIADD R15, R15, UR6 ;  /* 0x000000060f0f7c36 */ /* 0x000fe20008000000 */
[----:B------:R0:W2:Y:S03]  /*11c0*/  LDG.E R27, desc[UR8][R20.64] ;  /* 0x00000008141b7981 */ /* 0x0000a6000c1e1900 */
[C---:B------:R-:W-:Y:S01]  /*11d0*/  IMAD.WIDE.U32 R22, R15.reuse, 0x4, R18 ;  /* 0x000000040f167825 */ /* 0x040fe200078e0012 */
[----:B------:R-:W-:-:S04]  /*11e0*/  IADD3 R15, PT, PT, R15, UR6, RZ ;  /* 0x000000060f0f7c10 */ /* 0x000fc8000fffe0ff */
[----:B------:R1:W3:Y:S01]  /*11f0*/  LDG.E R26, desc[UR8][R22.64] ;  /* 0x00000008161a7981 */ /* 0x0002e2000c1e1900 */
[----:B------:R-:W-:-:S04]  /*1200*/  IMAD.WIDE.U32 R24, R15, 0x4, R18 ;  /* 0x000000040f187825 */ /* 0x000fc800078e0012 */
[----:B------:R-:W-:Y:S01]  /*1210*/  VIADD R17, R15, UR6 ;  /* 0x000000060f117c36 */ /* 0x000fe20008000000 */
[----:B------:R4:W5:Y:S03]  /*1220*/  LDG.E R28, desc[UR8][R24.64] ;  /* 0x00000008181c7981 */ /* 0x000966000c1e1900 */
[C---:B------:R-:W-:Y:S01]  /*1230*/  IMAD.WIDE.U32 R14, R17.reuse, 0x4, R18 ;  /* 0x00000004110e7825 */ /* 0x040fe200078e0012 */
[----:B------:R-:W-:-:S05]  /*1240*/  IADD3 R29, PT, PT, R17, UR6, RZ ;  /* 0x00000006111d7c10 */ /* 0x000fca000fffe0ff */
[----:B------:R-:W5:Y:S01]  /*1250*/  LDG.E R14, desc[UR8][R14.64] ;  /* 0x000000080e0e7981 */ /* 0x000f62000c1e1900 */
[----:B------:R-:W-:-:S04]  /*1260*/  IMAD.WIDE.U32 R16, R29, 0x4, R18 ;  /* 0x000000041d107825 */ /* 0x000fc800078e0012 */
[----:B------:R-:W-:Y:S02]  /*1270*/  VIADD R29, R29, UR6 ;  /* 0x000000061d1d7c36 */ /* 0x000fe40008000000 */
[----:B------:R-:W5:Y:S02]  /*1280*/  LDG.E R17, desc[UR8][R16.64] ;  /* 0x0000000810117981 */ /* 0x000f64000c1e1900 */
[C---:B0-----:R-:W-:Y:S01]  /*1290*/  IMAD.WIDE.U32 R20, R29.reuse, 0x4, R18 ;  /* 0x000000041d147825 */ /* 0x041fe200078e0012 */
[----:B------:R-:W-:-:S05]  /*12a0*/  IADD3 R29, PT, PT, R29, UR6, RZ ;  /* 0x000000061d1d7c10 */ /* 0x000fca000fffe0ff */
[----:B------:R-:W5:Y:S01]  /*12b0*/  LDG.E R21, desc[UR8][R20.64] ;  /* 0x0000000814157981 */ /* 0x000f62000c1e1900 */
[----:B-1----:R-:W-:-:S04]  /*12c0*/  IMAD.WIDE.U32 R22, R29, 0x4, R18 ;  /* 0x000000041d167825 */ /* 0x002fc800078e0012 */
[----:B----4-:R-:W-:Y:S02]  /*12d0*/  VIADD R25, R29, UR6 ;  /* 0x000000061d197c36 */ /* 0x010fe40008000000 */
[----:B------:R-:W4:Y:S02]  /*12e0*/  LDG.E R23, desc[UR8][R22.64] ;  /* 0x0000000816177981 */ /* 0x000f24000c1e1900 */
[----:B------:R-:W-:-:S06]  /*12f0*/  IMAD.WIDE.U32 R24, R25, 0x4, R18 ;  /* 0x0000000419187825 */ /* 0x000fcc00078e0012 */
[----:B------:R-:W4:Y:S01]  /*1300*/  LDG.E R25, desc[UR8][R24.64] ;  /* 0x0000000818197981 */ /* 0x000f22000c1e1900 */
[----:B--2---:R-:W-:-:S04]  /*1310*/  FSETP.GT.AND P2, PT, R27, R36, PT ;  /* 0x000000241b00720b */ /* 0x004fc80003f44000 */
[----:B------:R-:W-:Y:S02]  /*1320*/  FSEL R27, R27, R36, P2 ;  /* 0x000000241b1b7208 */ /* 0x000fe40001000000 */
[----:B------:R-:W-:Y:S02]  /*1330*/  SEL R10, R12, R10, P2 ;  /* 0x0000000a0c0a7207 */ /* 0x000fe40001000000 */
[----:B---3--:R-:W-:-:S04]  /*1340*/  FSETP.GT.AND P3, PT, R26, R27, PT ;  /* 0x0000001b1a00720b */ /* 0x008fc80003f64000 */
[----:B------:R-:W-:-:S04]  /*1350*/  FSEL R27, R26, R27, P3 ;  /* 0x0000001b1a1b7208 */ /* 0x000fc80001800000 */
[----:B-----5:R-:W-:-:S04]  /*1360*/  FSETP.GT.AND P4, PT, R28, R27, PT ;  /* 0x0000001b1c00720b */ /* 0x020fc80003f84000 */
[----:B------:R-:W-:Y:S02]  /*1370*/  FSEL R27, R28, R27, P4 ;  /* 0x0000001b1c1b7208 */ /* 0x000fe40002000000 */
[----:B------:R-:W-:Y:S02]  /*1380*/  @P3 IADD3 R10, PT, PT, R12, 0x1, RZ ;  /* 0x000000010c0a3810 */ /* 0x000fe40007ffe0ff */
[----:B------:R-:W-:-:S04]  /*1390*/  FSETP.GT.AND P5, PT, R14, R27, PT ;  /* 0x0000001b0e00720b */ /* 0x000fc80003fa4000 */
[----:B------:R-:W-:Y:S01]  /*13a0*/  FSEL R14, R14, R27, P5 ;  /* 0x0000001b0e0e7208 */ /* 0x000fe20002800000 */
[----:B------:R-:W-:-:S03]  /*13b0*/  @P4 VIADD R10, R12, 0x2 ;  /* 0x000000020c0a4836 */ /* 0x000fc60000000000 */
[----:B------:R-:W-:-:S04]  /*13c0*/  FSETP.GT.AND P1, PT, R17, R14, PT ;  /* 0x0000000e1100720b */ /* 0x000fc80003f24000 */
[----:B------:R-:W-:Y:S02]  /*13d0*/  FSEL R14, R17, R14, P1 ;  /* 0x0000000e110e7208 */ /* 0x000fe40000800000 */
[----:B------:R-:W-:Y:S02]  /*13e0*/  @P5 IADD3 R10, PT, PT, R12, 0x3, RZ ;  /* 0x000000030c0a5810 */ /* 0x000fe40007ffe0ff */
[----:B------:R-:W-:-:S04]  /*13f0*/  FSETP.GT.AND P0, PT, R21, R14, PT ;  /* 0x0000000e1500720b */ /* 0x000fc80003f04000 */
[----:B------:R-:W-:Y:S01]  /*1400*/  FSEL R14, R21, R14, P0 ;  /* 0x0000000e150e7208 */ /* 0x000fe20000000000 */
[----:B------:R-:W-:-:S03]  /*1410*/  @P1 VIADD R10, R12, 0x4 ;  /* 0x000000040c0a1836 */ /* 0x000fc60000000000 */
[----:B----4-:R-:W-:-:S04]  /*1420*/  FSETP.GT.AND P2, PT, R23, R14, PT ;  /* 0x0000000e1700720b */ /* 0x010fc80003f44000 */
[----:B------:R-:W-:Y:S02]  /*1430*/  FSEL R14, R23, R14, P2 ;  /* 0x0000000e170e7208 */ /* 0x000fe40001000000 */
[----:B------:R-:W-:Y:S02]  /*1440*/  @P0 IADD3 R10, PT, PT, R12, 0x5, RZ ;  /* 0x000000050c0a0810 */ /* 0x000fe40007ffe0ff */
[----:B------:R-:W-:-:S04]  /*1450*/  FSETP.GT.AND P3, PT, R25, R14, PT ;  /* 0x0000000e1900720b */ /* 0x000fc80003f64000 */
[----:B------:R-:W-:Y:S01]  /*1460*/  FSEL R36, R25, R14, P3 ;  /* 0x0000000e19247208 */ /* 0x000fe20001800000 */
[----:B------:R-:W-:-:S08]  /*1470*/  @P2 VIADD R10, R12, 0x6 ;  /* 0x000000060c0a2836 */ /* 0x000fd00000000000 */
[C---:B------:R-:W-:Y:S01]  /*1480*/  @P3 IADD3 R10, PT, PT, R12.reuse, 0x7, RZ ;  /* 0x000000070c0a3810 */ /* 0x040fe20007ffe0ff */
[----:B------:R-:W-:-:S07]  /*1490*/  VIADD R12, R12, 0x8 ;  /* 0x000000080c0c7836 */ /* 0x000fce0000000000 */
.L_x_3:
[----:B------:R-:W-:Y:S05]  /*14a0*/  BRA.U !UP1, `(.L_x_0) ;  /* 0x0000000109b87547 */ /* 0x000fea000b800000 */
[----:B------:R-:W-:Y:S02]  /*14b0*/  UISETP.GE.U32.AND UP0, UPT, UR7, 0x4, UPT ;  /* 0x000000040700788c */ /* 0x000fe4000bf06070 */
[----:B------:R-:W-:-:S04]  /*14c0*/  ULOP3.LUT UR4, UR5, 0x3, URZ, 0xc0, !UPT ;  /* 0x0000000305047892 */ /* 0x000fc8000f8ec0ff */
[----:B------:R-:W-:-:S03]  /*14d0*/  UISETP.NE.AND UP1, UPT, UR4, URZ, UPT ;  /* 0x000000ff0400728c */ /* 0x000fc6000bf25270 */
[----:B------:R-:W-:Y:S08]  /*14e0*/  BRA.U !UP0, `(.L_x_4) ;  /* 0x0000000108687547 */ /* 0x000ff0000b800000 */
[----:B------:R-:W-:-:S05]  /*14f0*/  IADD3 R14, PT, PT, R12, R11, RZ ;  /* 0x0000000b0c0e7210 */ /* 0x000fca0007ffe0ff */
[----:B------:R-:W-:-:S04]  /*1500*/  IMAD R13, R14, UR6, R13 ;  /* 0x000000060e0d7c24 */ /* 0x000fc8000f8e020d */
[----:B------:R-:W-:-:S04]  /*1510*/  IMAD.WIDE.U32 R14, R13, 0x4, R18 ;  /* 0x000000040d0e7825 */ /* 0x000fc800078e0012 */
[----:B------:R-:W-:Y:S02]  /*1520*/  VIADD R13, R13, UR6 ;  /* 0x000000060d0d7c36 */ /* 0x000fe40008000000 */
[----:B------:R-:W2:Y:S02]  /*1530*/  LDG.E R15, desc[UR8][R14.64] ;  /* 0x000000080e0f7981 */ /* 0x000ea4000c1e1900 */
[C---:B------:R-:W-:Y:S01]  /*1540*/  IMAD.WIDE.U32 R16, R13.reuse, 0x4, R18 ;  /* 0x000000040d107825 */ /* 0x040fe200078e0012 */
[----:B------:R-:W-:-:S05]  /*1550*/  IADD3 R13, PT, PT, R13, UR6, RZ ;  /* 0x000000060d0d7c10 */ /* 0x000fca000fffe0ff */
[----:B------:R-:W3:Y:S01]  /*1560*/  LDG.E R17, desc[UR8][R16.64] ;  /* 0x0000000810117981 */ /* 0x000ee2000c1e1900 */
[----:B------:R-:W-:-:S04]  /*1570*/  IMAD.WIDE.U32 R20, R13, 0x4, R18 ;  /* 0x000000040d147825 */ /* 0x000fc800078e0012 */
[----:B------:R-:W-:Y:S02]  /*1580*/  VIADD R23, R13, UR6 ;  /* 0x000000060d177c36 */ /* 0x000fe40008000000 */
[----:B------:R-:W4:Y:S02]  /*1590*/  LDG.E R21, desc[UR8][R20.64] ;  /* 0x0000000814157981 */ /* 0x000f24000c1e1900 */
[----:B------:R-:W-:-:S06]  /*15a0*/  IMAD.WIDE.U32 R22, R23, 0x4, R18 ;  /* 0x0000000417167825 */ /* 0x000fcc00078e0012 */
[----:B------:R-:W5:Y:S01]  /*15b0*/  LDG.E R23, desc[UR8][R22.64] ;  /* 0x0000000816177981 */ /* 0x000f62000c1e1900 */
[----:B--2---:R-:W-:-:S04]  /*15c0*/  FSETP.GT.AND P0, PT, R15, R36, PT ;  /* 0x000000240f00720b */ /* 0x004fc80003f04000 */
[----:B------:R-:W-:Y:S02]  /*15d0*/  FSEL R36, R15, R36, P0 ;  /* 0x000000240f247208 */ /* 0x000fe40000000000 */
[----:B------:R-:W-:Y:S02]  /*15e0*/  SEL R10, R12, R10, P0 ;  /* 0x0000000a0c0a7207 */ /* 0x000fe40000000000 */
[----:B---3--:R-:W-:-:S04]  /*15f0*/  FSETP.GT.AND P1, PT, R17, R36, PT ;  /* 0x000000241100720b */ /* 0x008fc80003f24000 */
[----:B------:R-:W-:-:S04]  /*1600*/  FSEL R36, R17, R36, P1 ;  /* 0x0000002411247208 */ /* 0x000fc80000800000 */
[----:B----4-:R-:W-:-:S04]  /*1610*/  FSETP.GT.AND P2, PT, R21, R36, PT ;  /* 0x000000241500720b */ /* 0x010fc80003f44000 */
[----:B------:R-:W-:Y:S02]  /*1620*/  FSEL R36, R21, R36, P2 ;  /* 0x0000002415247208 */ /* 0x000fe40001000000 */
[----:B------:R-:W-:Y:S02]  /*1630*/  @P1 IADD3 R10, PT, PT, R12, 0x1, RZ ;  /* 0x000000010c0a1810 */ /* 0x000fe40007ffe0ff */
[----:B-----5:R-:W-:-:S04]  /*1640*/  FSETP.GT.AND P3, PT, R23, R36, PT ;  /* 0x000000241700720b */ /* 0x020fc80003f64000 */
[----:B------:R-:W-:Y:S01]  /*1650*/  FSEL R36, R23, R36, P3 ;  /* 0x0000002417247208 */ /* 0x000fe20001800000 */
[----:B------:R-:W-:-:S08]  /*1660*/  @P2 VIADD R10, R12, 0x2 ;  /* 0x000000020c0a2836 */ /* 0x000fd00000000000 */
[C---:B------:R-:W-:Y:S01]  /*1670*/  @P3 IADD3 R10, PT, PT, R12.reuse, 0x3, RZ ;  /* 0x000000030c0a3810 */ /* 0x040fe20007ffe0ff */
[----:B------:R-:W-:-:S07]  /*1680*/  VIADD R12, R12, 0x4 ;  /* 0x000000040c0c7836 */ /* 0x000fce0000000000 */
.L_x_4:
[----:B------:R-:W-:Y:S05]  /*1690*/  BRA.U !UP1, `(.L_x_0) ;  /* 0x00000001093c7547 */ /* 0x000fea000b800000 */
[----:B------:R-:W0:Y:S01]  /*16a0*/  LDCU UR5, c[0x0][0x3c0] ;  /* 0x00007800ff0577ac */ /* 0x000e220008000800 */
[----:B------:R-:W-:Y:S01]  /*16b0*/  IADD3 R14, PT, PT, R12, 0x5, R5 ;  /* 0x000000050c0e7810 */ /* 0x000fe20007ffe005 */
[----:B------:R-:W-:-:S04]  /*16c0*/  UIADD3 UR4, UPT, UPT, -UR4, URZ, URZ ;  /* 0x000000ff04047290 */ /* 0x000fc8000fffe1ff */
[----:B0-----:R-:W-:-:S04]  /*16d0*/  IMAD R3, R14, UR5, R3 ;  /* 0x000000050e037c24 */ /* 0x001fc8000f8e0203 */
[----:B------:R-:W-:-:S07]  /*16e0*/  IMAD R3, R3, UR10, R4 ;  /* 0x0000000a03037c24 */ /* 0x000fce000f8e0204 */
.L_x_5:
[----:B------:R-:W-:-:S06]  /*16f0*/  IMAD.WIDE.U32 R4, R3, 0x4, R18 ;  /* 0x0000000403047825 */ /* 0x000fcc00078e0012 */
[----:B------:R-:W2:Y:S01]  /*1700*/  LDG.E R5, desc[UR8][R4.64] ;  /* 0x0000000804057981 */ /* 0x000ea2000c1e1900 */
[----:B------:R-:W-:Y:S01]  /*1710*/  UIADD3 UR4, UPT, UPT, UR4, 0x1, URZ ;  /* 0x0000000104047890 */ /* 0x000fe2000fffe0ff */
[----:B------:R-:W-:-:S03]  /*1720*/  IADD3 R3, PT, PT, R3, UR6, RZ ;  /* 0x0000000603037c10 */ /* 0x000fc6000fffe0ff */
[----:B------:R-:W-:Y:S01]  /*1730*/  UISETP.NE.AND UP0, UPT, UR4, URZ, UPT ;  /* 0x000000ff0400728c */ /* 0x000fe2000bf05270 */
[----:B--2---:R-:W-:-:S04]  /*1740*/  FSETP.GT.AND P0, PT, R5, R36, PT ;  /* 0x000000240500720b */ /* 0x004fc80003f04000 */
[C---:B------:R-:W-:Y:S01]  /*1750*/  SEL R10, R12.reuse, R10, P0 ;  /* 0x0000000a0c0a7207 */ /* 0x040fe20000000000 */
[----:B------:R-:W-:Y:S01]  /*1760*/  VIADD R12, R12, 0x1 ;  /* 0x000000010c0c7836 */ /* 0x000fe20000000000 */
[----:B------:R-:W-:Y:S02]  /*1770*/  FSEL R36, R5, R36, P0 ;  /* 0x0000002405247208 */ /* 0x000fe40000000000 */
[----:B------:R-:W-:Y:S05]  /*1780*/  BRA.U UP0, `(.L_x_5) ;  /* 0xfffffffd00d87547 */ /* 0x000fea000b83ffff */
.L_x_0:
[----:B------:R-:W0:Y:S01]  /*1790*/  LDC.64 R4, c[0x0][0x388] ;  /* 0x0000e200ff047b82 */ /* 0x000e220000000a00 */
[----:B------:R-:W-:Y:S01]  /*17a0*/  I2FP.F32.U32 R11, UR10 ;  /* 0x0000000a000b7c45 */ /* 0x000fe20008201000 */
[----:B------:R-:W-:Y:S01]  /*17b0*/  FFMA R3, R6, R36, 1 ;  /* 0x3f80000006037423 */ /* 0x000fe20000000024 */
[----:B------:R-:W-:Y:S02]  /*17c0*/  BSSY.RECONVERGENT B0, `(.L_x_6) ;  /* 0x0000012000007945 */ /* 0x000fe40003800200 */
[----:B------:R-:W1:Y:S03]  /*17d0*/  MUFU.RCP R14, R11 ;  /* 0x0000000b000e7308 */ /* 0x000e660000001000 */
[----:B------:R-:W2:Y:S05]  /*17e0*/  LDC.64 R12, c[0x0][0x390] ;  /* 0x0000e400ff0c7b82 */ /* 0x000eaa0000000a00 */
[----:B------:R-:W3:Y:S01]  /*17f0*/  FCHK P0, R0, R11 ;  /* 0x0000000b00007302 */ /* 0x000ee20000000000 */
[----:B-1----:R-:W-:Y:S01]  /*1800*/  FFMA R15, -R11, R14, 1 ;  /* 0x3f8000000b0f7423 */ /* 0x002fe2000000010e */
[----:B0-----:R-:W-:-:S04]  /*1810*/  IMAD.WIDE R4, R7, 0x4, R4 ;  /* 0x0000000407047825 */ /* 0x001fc800078e0204 */
[----:B------:R-:W-:Y:S01]  /*1820*/  FFMA R15, R14, R15, R14 ;  /* 0x0000000f0e0f7223 */ /* 0x000fe2000000000e */
[----:B------:R0:W-:Y:S03]  /*1830*/  STG.E desc[UR8][R4.64], R7 ;  /* 0x0000000704007986 */ /* 0x0001e6000c101908 */
[----:B------:R-:W-:Y:S01]  /*1840*/  FFMA R6, R0, R15, RZ ;  /* 0x0000000f00067223 */ /* 0x000fe200000000ff */
[----:B--2---:R-:W-:-:S04]  /*1850*/  IMAD.WIDE R12, R7, 0x4, R12 ;  /* 0x00000004070c7825 */ /* 0x004fc800078e020c */
[----:B------:R-:W-:Y:S01]  /*1860*/  FFMA R14, -R11, R6, R0 ;  /* 0x000000060b0e7223 */ /* 0x000fe20000000100 */
[----:B------:R0:W-:Y:S03]  /*1870*/  STG.E desc[UR8][R12.64], R3 ;  /* 0x000000030c007986 */ /* 0x0001e6000c101908 */
[----:B------:R-:W-:Y:S01]  /*1880*/  FFMA R6, R15, R14, R6 ;  /* 0x0000000e0f067223 */ /* 0x000fe20000000006 */
[----:B---3--:R-:W-:Y:S06]  /*1890*/  @!P0 BRA `(.L_x_7) ;  /* 0x0000000000108947 */ /* 0x008fec0003800000 */
[----:B0-----:R-:W-:Y:S02]  /*18a0*/  MOV R3, R11 ;  /* 0x0000000b00037202 */ /* 0x001fe40000000f00 */
[----:B------:R-:W-:-:S07]  /*18b0*/  MOV R6, 0x18d0 ;  /* 0x000018d000067802 */ /* 0x000fce0000000f00 */
[----:B------:R-:W-:Y:S05]  /*18c0*/  CALL.REL.NOINC `($__internal_0_$__cuda_sm3x_div_rn_noftz_f32_slowpath) ;  /* 0x0000000000a47944 */ /* 0x000fea0003c00000 */
[----:B------:R-:W-:-:S07]  /*18d0*/  IMAD.MOV.U32 R6, RZ, RZ, R0 ;  /* 0x000000ffff067224 */ /* 0x000fce00078e0000 */
.L_x_7:
[----:B------:R-:W-:Y:S05]  /*18e0*/  BSYNC.RECONVERGENT B0 ;  /* 0x0000000000007941 */ /* 0x000fea0003800200 */
.L_x_6:
[----:B0-----:R-:W-:Y:S01]  /*18f0*/  F2F.F64.F32 R12, R6 ;  /* 0x00000006000c7310 */ /* 0x001fe20000201800 */
[----:B------:R-:W0:Y:S01]  /*1900*/  LDCU UR4, c[0x0][0x3c0] ;  /* 0x00007800ff0477ac */ /* 0x000e220008000800 */
[----:B------:R-:W1:Y:S01]  /*1910*/  LDC.64 R4, c[0x0][0x398] ;  /* 0x0000e600ff047b82 */ /* 0x000e620000000a00 */
[----:B------:R-:W-:Y:S01]  /*1920*/  SHF.L.U32 R3, R7, 0x2, RZ ;  /* 0x0000000207037819 */ /* 0x000fe200000006ff */
[----:B------:R-:W-:Y:S04]  /*1930*/  BSSY.RECONVERGENT B0, `(.L_x_8) ;  /* 0x0000013000007945 */ /* 0x000fe80003800200 */
[----:B------:R-:W2:Y:S01]  /*1940*/  F2F.F64.F32 R14, R8 ;  /* 0x00000008000e7310 */ /* 0x000ea20000201800 */
[----:B0-----:R-:W-:Y:S01]  /*1950*/  I2FP.F32.U32 R11, UR4 ;  /* 0x00000004000b7c45 */ /* 0x001fe20008201000 */
[----:B--2---:R-:W-:-:S06]  /*1960*/  DFMA R16, R14, -0.5, R12 ;  /* 0xbfe000000e10782b */ /* 0x004fcc000000000c */
[----:B------:R-:W0:Y:S01]  /*1970*/  MUFU.RCP R0, R11 ;  /* 0x0000000b00007308 */ /* 0x000e220000001000 */
[----:B-1----:R-:W-:-:S07]  /*1980*/  IMAD.WIDE R4, R3, 0x4, R4 ;  /* 0x0000000403047825 */ /* 0x002fce00078e0204 */
[----:B------:R-:W1:Y:S08]  /*1990*/  FCHK P0, R2, R11 ;  /* 0x0000000b02007302 */ /* 0x000e700000000000 */
[----:B------:R-:W2:Y:S01]  /*19a0*/  F2F.F32.F64 R17, R16 ;  /* 0x0000001000117310 */ /* 0x000ea20000301000 */
[----:B0-----:R-:W-:-:S04]  /*19b0*/  FFMA R3, -R11, R0, 1 ;  /* 0x3f8000000b037423 */ /* 0x001fc80000000100 */
[----:B------:R-:W-:-:S04]  /*19c0*/  FFMA R3, R0, R3, R0 ;  /* 0x0000000300037223 */ /* 0x000fc80000000000 */
[----:B------:R-:W-:-:S04]  /*19d0*/  FFMA R0, R2, R3, RZ ;  /* 0x0000000302007223 */ /* 0x000fc800000000ff */
[----:B------:R-:W-:Y:S01]  /*19e0*/  FFMA R6, -R11, R0, R2 ;  /* 0x000000000b067223 */ /* 0x000fe20000000102 */
[----:B--2---:R0:W-:Y:S03]  /*19f0*/  STG.E desc[UR8][R4.64], R17 ;  /* 0x0000001104007986 */ /* 0x0041e6000c101908 */
[----:B------:R-:W-:Y:S01]  /*1a00*/  FFMA R0, R3, R6, R0 ;  /* 0x0000000603007223 */ /* 0x000fe20000000000 */
[----:B-1----:R-:W-:Y:S06]  /*1a10*/  @!P0 BRA `(.L_x_9) ;  /* 0x0000000000108947 */ /* 0x002fec0003800000 */
[----:B------:R-:W-:Y:S01]  /*1a20*/  IMAD.MOV.U32 R0, RZ, RZ, R2 ;  /* 0x000000ffff007224 */ /* 0x000fe200078e0002 */
[----:B------:R-:W-:Y:S02]  /*1a30*/  MOV R3, R11 ;  /* 0x0000000b00037202 */ /* 0x000fe40000000f00 */
[----:B------:R-:W-:-:S07]  /*1a40*/  MOV R6, 0x1a60 ;  /* 0x00001a6000067802 */ /* 0x000fce0000000f00 */
[----:B0-----:R-:W-:Y:S05]  /*1a50*/  CALL.REL.NOINC `($__internal_0_$__cuda_sm3x_div_rn_noftz_f32_slowpath) ;  /* 0x0000000000407944 */ /* 0x001fea0003c00000 */
.L_x_9:
[----:B------:R-:W-:Y:S05]  /*1a60*/  BSYNC.RECONVERGENT B0 ;  /* 0x0000000000007941 */ /* 0x000fea0003800200 */
.L_x_8:
[----:B------:R-:W-:Y:S01]  /*1a70*/  F2F.F64.F32 R2, R0 ;  /* 0x0000000000027310 */ /* 0x000fe20000201800 */
[----:B0-----:R-:W0:Y:S01]  /*1a80*/  LDC.64 R16, c[0x0][0x3a0] ;  /* 0x0000e800ff107b82 */ /* 0x001e220000000a00 */
[----:B------:R-:W-:-:S06]  /*1a90*/  DFMA R14, R14, 0.5, R12 ;  /* 0x3fe000000e0e782b */ /* 0x000fcc000000000c */
[----:B------:R-:W1:Y:S08]  /*1aa0*/  F2F.F64.F32 R8, R9 ;  /* 0x0000000900087310 */ /* 0x000e700000201800 */
[----:B------:R-:W2:Y:S01]  /*1ab0*/  F2F.F32.F64 R15, R14 ;  /* 0x0000000e000f7310 */ /* 0x000ea20000301000 */
[C-C-:B-1----:R-:W-:Y:S02]  /*1ac0*/  DFMA R12, R8.reuse, -0.5, R2.reuse ;  /* 0xbfe00000080c782b */ /* 0x142fe40000000002 */
[----:B------:R-:W-:Y:S01]  /*1ad0*/  DFMA R2, R8, 0.5, R2 ;  /* 0x3fe000000802782b */ /* 0x000fe20000000002 */
[----:B0-----:R-:W-:Y:S01]  /*1ae0*/  IMAD.WIDE R6, R7, 0x4, R16 ;  /* 0x0000000407067825 */ /* 0x001fe200078e0210 */
[----:B--2---:R-:W-:Y:S06]  /*1af0*/  STG.E desc[UR8][R4.64+0x8], R15 ;  /* 0x0000080f04007986 */ /* 0x004fec000c101908 */
[----:B------:R-:W0:Y:S08]  /*1b00*/  F2F.F32.F64 R13, R12 ;  /* 0x0000000c000d7310 */ /* 0x000e300000301000 */
[----:B------:R-:W1:Y:S01]  /*1b10*/  F2F.F32.F64 R3, R2 ;  /* 0x0000000200037310 */ /* 0x000e620000301000 */
[----:B0-----:R-:W-:Y:S04]  /*1b20*/  STG.E desc[UR8][R4.64+0x4], R13 ;  /* 0x0000040d04007986 */ /* 0x001fe8000c101908 */
[----:B-1----:R-:W-:Y:S04]  /*1b30*/  STG.E desc[UR8][R4.64+0xc], R3 ;  /* 0x00000c0304007986 */ /* 0x002fe8000c101908 */
[----:B------:R-:W-:Y:S01]  /*1b40*/  STG.E desc[UR8][R6.64], R10 ;  /* 0x0000000a06007986 */ /* 0x000fe2000c101908 */
[----:B------:R-:W-:Y:S05]  /*1b50*/  EXIT ;  /* 0x000000000000794d */ /* 0x000fea0003800000 */
        .weak           $__internal_0_$__cuda_sm3x_div_rn_noftz_f32_slowpath
        .type           $__internal_0_$__cuda_sm3x_div_rn_noftz_f32_slowpath,@function
        .size           $__internal_0_$__cuda_sm3x_div_rn_noftz_f32_slowpath,(.L_x_22 - $__internal_0_$__cuda_sm3x_div_rn_noftz_f32_slowpath)
$__internal_0_$__cuda_sm3x_div_rn_noftz_f32_slowpath:
[----:B------:R-:W-:Y:S01]  /*1b60*/  SHF.R.U32.HI R16, RZ, 0x17, R3 ;  /* 0x00000017ff107819 */ /* 0x000fe20000011603 */
[----:B------:R-:W-:Y:S01]  /*1b70*/  BSSY.RECONVERGENT B1, `(.L_x_10) ;  /* 0x0000062000017945 */ /* 0x000fe20003800200 */
[----:B------:R-:W-:Y:S02]  /*1b80*/  SHF.R.U32.HI R11, RZ, 0x17, R0 ;  /* 0x00000017ff0b7819 */ /* 0x000fe40000011600 */
[----:B------:R-:W-:Y:S02]  /*1b90*/  LOP3.LUT R20, R16, 0xff, RZ, 0xc0, !PT ;  /* 0x000000ff10147812 */ /* 0x000fe400078ec0ff */
[----:B------:R-:W-:-:S03]  /*1ba0*/  LOP3.LUT R18, R11, 0xff, RZ, 0xc0, !PT ;  /* 0x000000ff0b127812 */ /* 0x000fc600078ec0ff */
[----:B------:R-:W-:Y:S01]  /*1bb0*/  VIADD R17, R20, 0xffffffff ;  /* 0xffffffff14117836 */ /* 0x000fe20000000000 */
[----:B------:R-:W-:-:S04]  /*1bc0*/  IADD3 R16, PT, PT, R18, -0x1, RZ ;  /* 0xffffffff12107810 */ /* 0x000fc80007ffe0ff */
[----:B------:R-:W-:-:S04]  /*1bd0*/  ISETP.GT.U32.AND P0, PT, R17, 0xfd, PT ;  /* 0x000000fd1100780c */ /* 0x000fc80003f04070 */
[----:B------:R-:W-:-:S13]  /*1be0*/  ISETP.GT.U32.OR P0, PT, R16, 0xfd, P0 ;  /* 0x000000fd1000780c */ /* 0x000fda0000704470 */
[----:B------:R-:W-:Y:S01]  /*1bf0*/  @!P0 IMAD.MOV.U32 R11, RZ, RZ, RZ ;  /* 0x000000ffff0b8224 */ /* 0x000fe200078e00ff */
[----:B------:R-:W-:Y:S06]  /*1c00*/  @!P0 BRA `(.L_x_11) ;  /* 0x00000000005c8947 */ /* 0x000fec0003800000 */
[----:B------:R-:W-:Y:S02]  /*1c10*/  FSETP.GTU.FTZ.AND P0, PT, |R0|, +INF , PT ;  /* 0x7f8000000000780b */ /* 0x000fe40003f1c200 */
[----:B------:R-:W-:-:S04]  /*1c20*/  FSETP.GTU.FTZ.AND P1, PT, |R3|, +INF , PT ;  /* 0x7f8000000300780b */ /* 0x000fc80003f3c200 */
[----:B------:R-:W-:-:S13]  /*1c30*/  PLOP3.LUT P0, PT, P0, P1, PT, 0xf8, 0x8f ;  /* 0x00000000008f781c */ /* 0x000fda0000703f70 */
[----:B------:R-:W-:Y:S05]  /*1c40*/  @P0 BRA `(.L_x_12) ;  /* 0x00000004004c0947 */ /* 0x000fea0003800000 */
[----:B------:R-:W-:-:S13]  /*1c50*/  LOP3.LUT P0, RZ, R3, 0x7fffffff, R0, 0xc8, !PT ;  /* 0x7fffffff03ff7812 */ /* 0x000fda000780c800 */
[----:B------:R-:W-:Y:S05]  /*1c60*/  @!P0 BRA `(.L_x_13) ;  /* 0x00000004003c8947 */ /* 0x000fea0003800000 */
[C---:B------:R-:W-:Y:S02]  /*1c70*/  FSETP.NEU.FTZ.AND P0, PT, |R0|.reuse, +INF , PT ;  /* 0x7f8000000000780b */ /* 0x040fe40003f1d200 */
[----:B------:R-:W-:Y:S02]  /*1c80*/  FSETP.NEU.FTZ.AND P2, PT, |R3|, +INF , PT ;  /* 0x7f8000000300780b */ /* 0x000fe40003f5d200 */
[----:B------:R-:W-:-:S11]  /*1c90*/  FSETP.NEU.FTZ.AND P1, PT, |R0|, +INF , PT ;  /* 0x7f8000000000780b */ /* 0x000fd60003f3d200 */
[----:B------:R-:W-:Y:S05]  /*1ca0*/  @!P2 BRA !P0, `(.L_x_13) ;  /* 0x00000004002ca947 */ /* 0x000fea0004000000 */
[----:B------:R-:W-:-:S04]  /*1cb0*/  LOP3.LUT P0, RZ, R0, 0x7fffffff, RZ, 0xc0, !PT ;  /* 0x7fffffff00ff7812 */ /* 0x000fc8000780c0ff */
[----:B------:R-:W-:-:S13]  /*1cc0*/  PLOP3.LUT P0, PT, P2, P0, PT, 0x2f, 0xf2 ;  /* 0x0000000000f2781c */ /* 0x000fda0001700577 */
[----:B------:R-:W-:Y:S05]  /*1cd0*/  @P0 BRA `(.L_x_14) ;  /* 0x0000000400180947 */ /* 0x000fea0003800000 */
[----:B------:R-:W-:-:S04]  /*1ce0*/  LOP3.LUT P0, RZ, R3, 0x7fffffff, RZ, 0xc0, !PT ;  /* 0x7fffffff03ff7812 */ /* 0x000fc8000780c0ff */
[----:B------:R-:W-:-:S13]  /*1cf0*/  PLOP3.LUT P0, PT, P1, P0, PT, 0x2f, 0xf2 ;  /* 0x0000000000f2781c */ /* 0x000fda0000f00577 */
[----:B------:R-:W-:Y:S05]  /*1d00*/  @P0 BRA `(.L_x_15) ;  /* 0x0000000400000947 */ /* 0x000fea0003800000 */
[----:B------:R-:W-:Y:S02]  /*1d10*/  ISETP.GE.AND P0, PT, R16, RZ, PT ;  /* 0x000000ff1000720c */ /* 0x000fe40003f06270 */
[----:B------:R-:W-:-:S11]  /*1d20*/  ISETP.GE.AND P1, PT, R17, RZ, PT ;  /* 0x000000ff1100720c */ /* 0x000fd60003f26270 */
[----:B------:R-:W-:Y:S01]  /*1d30*/  @P0 MOV R11, RZ ;  /* 0x000000ff000b0202 */ /* 0x000fe20000000f00 */
[----:B------:R-:W-:Y:S02]  /*1d40*/  @!P0 IMAD.MOV.U32 R11, RZ, RZ, -0x40 ;  /* 0xffffffc0ff0b8424 */ /* 0x000fe400078e00ff */
[----:B------:R-:W-:Y:S01]  /*1d50*/  @!P0 FFMA R0, R0, 1.84467440737095516160e+19, RZ ;  /* 0x5f80000000008823 */ /* 0x000fe200000000ff */
[----:B------:R-:W-:Y:S02]  /*1d60*/  @!P1 FFMA R3, R3, 1.84467440737095516160e+19, RZ ;  /* 0x5f80000003039823 */ /* 0x000fe400000000ff */
[----:B------:R-:W-:-:S07]  /*1d70*/  @!P1 IADD3 R11, PT, PT, R11, 0x40, RZ ;  /* 0x000000400b0b9810 */ /* 0x000fce0007ffe0ff */
.L_x_11:
[----:B------:R-:W-:Y:S01]  /*1d80*/  LEA R16, R20, 0xc0800000, 0x17 ;  /* 0xc080000014107811 */ /* 0x000fe200078eb8ff */
[----:B------:R-:W-:Y:S04]  /*1d90*/  BSSY.RECONVERGENT B2, `(.L_x_16) ;  /* 0x0000036000027945 */ /* 0x000fe80003800200 */
[----:B------:R-:W-:Y:S01]  /*1da0*/  IMAD.IADD R16, R3, 0x1, -R16 ;  /* 0x0000000103107824 */ /* 0x000fe200078e0a10 */
[----:B------:R-:W-:-:S03]  /*1db0*/  IADD3 R3, PT, PT, R18, -0x7f, RZ ;  /* 0xffffff8112037810 */ /* 0x000fc60007ffe0ff */
[----:B------:R0:W1:Y:S01]  /*1dc0*/  MUFU.RCP R17, R16 ;  /* 0x0000001000117308 */ /* 0x0000620000001000 */
[----:B------:R-:W-:Y:S01]  /*1dd0*/  FADD.FTZ R19, -R16, -RZ ;  /* 0x800000ff10137221 */ /* 0x000fe20000010100 */
[C---:B------:R-:W-:Y:S01]  /*1de0*/  IMAD R0, R3.reuse, -0x800000, R0 ;  /* 0xff80000003007824 */ /* 0x040fe200078e0200 */
[----:B0-----:R-:W-:-:S05]  /*1df0*/  IADD3 R16, PT, PT, R3, 0x7f, -R20 ;  /* 0x0000007f03107810 */ /* 0x001fca0007ffe814 */
[----:B------:R-:W-:Y:S02]  /*1e00*/  IMAD.IADD R16, R16, 0x1, R11 ;  /* 0x0000000110107824 */ /* 0x000fe400078e020b */
[----:B-1----:R-:W-:-:S04]  /*1e10*/  FFMA R18, R17, R19, 1 ;  /* 0x3f80000011127423 */ /* 0x002fc80000000013 */
[----:B------:R-:W-:-:S04]  /*1e20*/  FFMA R22, R17, R18, R17 ;  /* 0x0000001211167223 */ /* 0x000fc80000000011 */
[----:B------:R-:W-:-:S04]  /*1e30*/  FFMA R17, R0, R22, RZ ;  /* 0x0000001600117223 */ /* 0x000fc800000000ff */
[----:B------:R-:W-:-:S04]  /*1e40*/  FFMA R18, R19, R17, R0 ;  /* 0x0000001113127223 */ /* 0x000fc80000000000 */
[----:B------:R-:W-:-:S04]  /*1e50*/  FFMA R17, R22, R18, R17 ;  /* 0x0000001216117223 */ /* 0x000fc80000000011 */
[----:B------:R-:W-:-:S04]  /*1e60*/  FFMA R18, R19, R17, R0 ;  /* 0x0000001113127223 */ /* 0x000fc80000000000 */
[----:B------:R-:W-:-:S05]  /*1e70*/  FFMA R0, R22, R18, R17 ;  /* 0x0000001216007223 */ /* 0x000fca0000000011 */
[----:B------:R-:W-:-:S04]  /*1e80*/  SHF.R.U32.HI R3, RZ, 0x17, R0 ;  /* 0x00000017ff037819 */ /* 0x000fc80000011600 */
[----:B------:R-:W-:-:S04]  /*1e90*/  LOP3.LUT R3, R3, 0xff, RZ, 0xc0, !PT ;  /* 0x000000ff03037812 */ /* 0x000fc800078ec0ff */
[----:B------:R-:W-:-:S04]  /*1ea0*/  IADD3 R19, PT, PT, R3, R16, RZ ;  /* 0x0000001003137210 */ /* 0x000fc80007ffe0ff */
[----:B------:R-:W-:-:S04]  /*1eb0*/  IADD3 R3, PT, PT, R19, -0x1, RZ ;  /* 0xffffffff13037810 */ /* 0x000fc80007ffe0ff */
[----:B------:R-:W-:-:S13]  /*1ec0*/  ISETP.GE.U32.AND P0, PT, R3, 0xfe, PT ;  /* 0x000000fe0300780c */ /* 0x000fda0003f06070 */
[----:B------:R-:W-:Y:S05]  /*1ed0*/  @!P0 BRA `(.L_x_17) ;  /* 0x0000000000808947 */ /* 0x000fea0003800000 */
[----:B------:R-:W-:-:S13]  /*1ee0*/  ISETP.GT.AND P0, PT, R19, 0xfe, PT ;  /* 0x000000fe1300780c */ /* 0x000fda0003f04270 */
[----:B------:R-:W-:Y:S05]  /*1ef0*/  @P0 BRA `(.L_x_18) ;  /* 0x00000000006c0947 */ /* 0x000fea0003800000 */
[----:B------:R-:W-:-:S13]  /*1f00*/  ISETP.GE.AND P0, PT, R19, 0x1, PT ;  /* 0x000000011300780c */ /* 0x000fda0003f06270 */
[----:B------:R-:W-:Y:S05]  /*1f10*/  @P0 BRA `(.L_x_19) ;  /* 0x0000000000740947 */ /* 0x000fea0003800000 */
[----:B------:R-:W-:Y:S02]  /*1f20*/  ISETP.GE.AND P0, PT, R19, -0x18, PT ;  /* 0xffffffe81300780c */ /* 0x000fe40003f06270 */
[----:B------:R-:W-:-:S11]  /*1f30*/  LOP3.LUT R0, R0, 0x80000000, RZ, 0xc0, !PT ;  /* 0x8000000000007812 */ /* 0x000fd600078ec0ff */
[----:B------:R-:W-:Y:S05]  /*1f40*/  @!P0 BRA `(.L_x_19) ;  /* 0x0000000000688947 */ /* 0x000fea0003800000 */
[CCC-:B------:R-:W-:Y:S01]  /*1f50*/  FFMA.RZ R3, R22.reuse, R18.reuse, R17.reuse ;  /* 0x0000001216037223 */ /* 0x1c0fe2000000c011 */
[CCC-:B------:R-:W-:Y:S01]  /*1f60*/  FFMA.RM R16, R22.reuse, R18.reuse, R17.reuse ;  /* 0x0000001216107223 */ /* 0x1c0fe20000004011 */
[C---:B------:R-:W-:Y:S02]  /*1f70*/  ISETP.NE.AND P2, PT, R19.reuse, RZ, PT ;  /* 0x000000ff1300720c */ /* 0x040fe40003f45270 */
[----:B------:R-:W-:Y:S02]  /*1f80*/  ISETP.NE.AND P1, PT, R19, RZ, PT ;  /* 0x000000ff1300720c */ /* 0x000fe40003f25270 */
[----:B------:R-:W-:Y:S01]  /*1f90*/  LOP3.LUT R11, R3, 0x7fffff, RZ, 0xc0, !PT ;  /* 0x007fffff030b7812 */ /* 0x000fe200078ec0ff */
[----:B------:R-:W-:Y:S01]  /*1fa0*/  FFMA.RP R3, R22, R18, R17 ;  /* 0x0000001216037223 */ /* 0x000fe20000008011 */
[C---:B------:R-:W-:Y:S01]  /*1fb0*/  VIADD R18, R19.reuse, 0x20 ;  /* 0x0000002013127836 */ /* 0x040fe20000000000 */
[----:B------:R-:W-:Y:S02]  /*1fc0*/  IADD3 R17, PT, PT, -R19, RZ, RZ ;  /* 0x000000ff13117210 */ /* 0x000fe40007ffe1ff */
[----:B------:R-:W-:-:S02]  /*1fd0*/  LOP3.LUT R11, R11, 0x800000, RZ, 0xfc, !PT ;  /* 0x008000000b0b7812 */ /* 0x000fc400078efcff */
[----:B------:R-:W-:Y:S02]  /*1fe0*/  FSETP.NEU.FTZ.AND P0, PT, R3, R16, PT ;  /* 0x000000100300720b */ /* 0x000fe40003f1d000 */
[----:B------:R-:W-:Y:S02]  /*1ff0*/  SHF.L.U32 R18, R11, R18, RZ ;  /* 0x000000120b127219 */ /* 0x000fe400000006ff */
[----:B------:R-:W-:Y:S02]  /*2000*/  SEL R16, R17, RZ, P2 ;  /* 0x000000ff11107207 */ /* 0x000fe40001000000 */
[----:B------:R-:W-:Y:S02]  /*2010*/  ISETP.NE.AND P1, PT, R18, RZ, P1 ;  /* 0x000000ff1200720c */ /* 0x000fe40000f25270 */
[----:B------:R-:W-:Y:S02]  /*2020*/  SHF.R.U32.HI R16, RZ, R16, R11 ;  /* 0x00000010ff107219 */ /* 0x000fe4000001160b */
[----:B------:R-:W-:-:S02]  /*2030*/  PLOP3.LUT P0, PT, P0, P1, PT, 0xf8, 0x8f ;  /* 0x00000000008f781c */ /* 0x000fc40000703f70 */
[----:B------:R-:W-:Y:S02]  /*2040*/  SHF.R.U32.HI R18, RZ, 0x1, R16 ;  /* 0x00000001ff127819 */ /* 0x000fe40000011610 */
[----:B------:R-:W-:-:S04]  /*2050*/  SEL R3, RZ, 0x1, !P0 ;  /* 0x00000001ff037807 */ /* 0x000fc80004000000 */
[----:B------:R-:W-:-:S04]  /*2060*/  LOP3.LUT R3, R3, 0x1, R18, 0xf8, !PT ;  /* 0x0000000103037812 */ /* 0x000fc800078ef812 */
[----:B------:R-:W-:-:S04]  /*2070*/  LOP3.LUT R3, R3, R16, RZ, 0xc0, !PT ;  /* 0x0000001003037212 */ /* 0x000fc800078ec0ff */
[----:B------:R-:W-:-:S04]  /*2080*/  IADD3 R3, PT, PT, R18, R3, RZ ;  /* 0x0000000312037210 */ /* 0x000fc80007ffe0ff */
[----:B------:R-:W-:Y:S01]  /*2090*/  LOP3.LUT R0, R3, R0, RZ, 0xfc, !PT ;  /* 0x0000000003007212 */ /* 0x000fe200078efcff */
[----:B------:R-:W-:Y:S06]  /*20a0*/  BRA `(.L_x_19) ;  /* 0x0000000000107947 */ /* 0x000fec0003800000 */
.L_x_18:
[----:B------:R-:W-:-:S04]  /*20b0*/  LOP3.LUT R0, R0, 0x80000000, RZ, 0xc0, !PT ;  /* 0x8000000000007812 */ /* 0x000fc800078ec0ff */
[----:B------:R-:W-:Y:S01]  /*20c0*/  LOP3.LUT R0, R0, 0x7f800000, RZ, 0xfc, !PT ;  /* 0x7f80000000007812 */ /* 0x000fe200078efcff */
[----:B------:R-:W-:Y:S06]  /*20d0*/  BRA `(.L_x_19) ;  /* 0x0000000000047947 */ /* 0x000fec0003800000 */
.L_x_17:
[----:B------:R-:W-:-:S07]  /*20e0*/  IMAD R0, R16, 0x800000, R0 ;  /* 0x0080000010007824 */ /* 0x000fce00078e0200 */
.L_x_19:
[----:B------:R-:W-:Y:S05]  /*20f0*/  BSYNC.RECONVERGENT B2 ;  /* 0x0000000000027941 */ /* 0x000fea0003800200 */
.L_x_16:
[----:B------:R-:W-:Y:S05]  /*2100*/  BRA `(.L_x_20) ;  /* 0x0000000000207947 */ /* 0x000fea0003800000 */
.L_x_15:
[----:B------:R-:W-:-:S04]  /*2110*/  LOP3.LUT R0, R3, 0x80000000, R0, 0x48, !PT ;  /* 0x8000000003007812 */ /* 0x000fc800078e4800 */
[----:B------:R-:W-:Y:S01]  /*2120*/  LOP3.LUT R0, R0, 0x7f800000, RZ, 0xfc, !PT ;  /* 0x7f80000000007812 */ /* 0x000fe200078efcff */
[----:B------:R-:W-:Y:S06]  /*2130*/  BRA `(.L_x_20) ;  /* 0x0000000000147947 */ /* 0x000fec0003800000 */
.L_x_14:
[----:B------:R-:W-:Y:S01]  /*2140*/  LOP3.LUT R0, R3, 0x80000000, R0, 0x48, !PT ;  /* 0x8000000003007812 */ /* 0x000fe200078e4800 */
[----:B------:R-:W-:Y:S06]  /*2150*/  BRA `(.L_x_20) ;  /* 0x00000000000c7947 */ /* 0x000fec0003800000 */
.L_x_13:
[----:B------:R-:W0:Y:S01]  /*2160*/  MUFU.RSQ R0, -QNAN ;  /* 0xffc0000000007908 */ /* 0x000e220000001400 */
[----:B------:R-:W-:Y:S05]  /*2170*/  BRA `(.L_x_20) ;  /* 0x0000000000047947 */ /* 0x000fea0003800000 */
.L_x_12:
[----:B------:R-:W-:-:S07]  /*2180*/  FADD.FTZ R0, R0, R3 ;  /* 0x0000000300007221 */ /* 0x000fce0000010000 */
.L_x_20:
[----:B------:R-:W-:Y:S05]  /*2190*/  BSYNC.RECONVERGENT B1 ;  /* 0x0000000000017941 */ /* 0x000fea0003800200 */
.L_x_10:
[----:B------:R-:W-:Y:S01]  /*21a0*/  HFMA2 R17, -RZ, RZ, 0, 0 ;  /* 0x00000000ff117431 */ /* 0x000fe200000001ff */
[----:B------:R-:W-:-:S04]  /*21b0*/  MOV R16, R6 ;  /* 0x0000000600107202 */ /* 0x000fc80000000f00 */
[----:B0-----:R-:W-:Y:S05]  /*21c0*/  RET.REL.NODEC R16 `(_Z15gpuYoloLayer_ncPKfPiPfS2_S1_S1_fjjjjjjfS0_PKi) ;  /* 0xffffffdc108c7950 */ /* 0x001fea0003c3ffff */
.L_x_21:
[----:B------:R-:W-:-:S00]  /*21d0*/  BRA `(.L_x_21) ;  /* 0xfffffffc00fc7947 */ /* 0x000fc0000383ffff */
[----:B------:R-:W-:-:S00]  /*21e0*/  NOP ;  /* 0x0000000000007918 */ /* 0x000fc00000000000 */
        /* <DEDUP_REMOVED lines=9> */
.L_x_22:


//--------------------- .nv.shared.reserved.0     --------------------------
	.section	.nv.shared.reserved.0,"aw",@nobits
	.weak		__nv_reservedSMEM_offset_0_alias
	.size		__nv_reservedSMEM_offset_0_alias, 0, 64
	.other		__nv_reservedSMEM_offset_0_alias,@"STO_CUDA_RESERVED_SHARED STV_DEFAULT"
__nv_reservedSMEM_offset_0_alias:
	.zero		0
	.zero		64


//--------------------- .nv.constant0._Z15gpuYoloLayer_ncPKfPiPfS2_S1_S1_fjjjjjjfS0_PKi --------------------------
	.section	.nv.constant0._Z15gpuYoloLayer_ncPKfPiPfS2_S1_S1_fjjjjjjfS0_PKi,"a",@progbits
	.sectionflags	@""
	.align	4
.nv.constant0._Z15gpuYoloLayer_ncPKfPiPfS2_S1_S1_fjjjjjjfS0_PKi:
	.zero		992


//--------------------- SYMBOLS --------------------------

	.type		.nv.reservedSmem.offset0,@object
	.size		.nv.reservedSmem.offset0,0x4
